	.target	sm_90a

	.elftype	@"ET_EXEC"


//--------------------- .note.nv.tkinfo           --------------------------
	.section	.note.nv.tkinfo,"",@"SHT_NOTE"
	.sectionflags	@"SHF_NOTE_NV_TKINFO"
	.tkinfo
        /*0018*/ 	.word	0x00000002
        /*0030*/ 	.string	""
        /*0030*/ 	.string	"ptxas"
        /*0030*/ 	.string	"Cuda compilation tools, release 13.0, V13.0.88"
        /*0030*/ 	.string	"Build cuda_13.0.r13.0/compiler.36424714_0"
        /*0030*/ 	.string	"-v  -suppress-debug-info  -lineinfo  -arch sm_90a "



//--------------------- .note.nv.cuinfo           --------------------------
	.section	.note.nv.cuinfo,"",@"SHT_NOTE"
	.sectionflags	@"SHF_NOTE_NV_CUINFO"
        /*0018*/ 	.short	0x0002
        /*001a*/ 	.short	0x005a
        /*001c*/ 	.short	0x0082
	.zero		2


//--------------------- .nv.info                  --------------------------
	.section	.nv.info,"",@"SHT_CUDA_INFO"
	.align	4


	//----- nvinfo : EIATTR_REGCOUNT
	.align		4
        /*0000*/ 	.byte	0x04, 0x2f
        /*0002*/ 	.short	(.L_1 - .L_0)
	.align		4
.L_0:
        /*0004*/ 	.word	index@(gluon_mma)
        /*0008*/ 	.word	0x000000ff


	//----- nvinfo : EIATTR_FRAME_SIZE
	.align		4
.L_1:
        /*000c*/ 	.byte	0x04, 0x11
        /*000e*/ 	.short	(.L_3 - .L_2)
	.align		4
.L_2:
        /*0010*/ 	.word	index@(gluon_mma)
        /*0014*/ 	.word	0x00000210


	//----- nvinfo : EIATTR_MIN_STACK_SIZE
	.align		4
.L_3:
        /*0018*/ 	.byte	0x04, 0x12
        /*001a*/ 	.short	(.L_5 - .L_4)
	.align		4
.L_4:
        /*001c*/ 	.word	index@(gluon_mma)
        /*0020*/ 	.word	0x00000210
.L_5:


//--------------------- .nv.compat                --------------------------
	.section	.nv.compat,"",@"SHT_CUDA_COMPAT_INFO"
	.align	4
        /*0000*/ 	.byte	0x02, 0x09, 0x01, 0x00, 0x02, 0x02, 0x04, 0x00, 0x02, 0x05, 0x05, 0x00, 0x03, 0x07, 0x01, 0x01
        /*0010*/ 	.byte	0x02, 0x03, 0x00, 0x00, 0x02, 0x06, 0x01, 0x00, 0x04, 0x0b, 0x08, 0x00, 0x00, 0x00, 0x00, 0x00
        /*0020*/ 	.byte	0x00, 0x00, 0x00, 0x00


//--------------------- .nv.info.gluon_mma        --------------------------
	.section	.nv.info.gluon_mma,"",@"SHT_CUDA_INFO"
	.sectionflags	@""
	.align	4


	//----- nvinfo : EIATTR_CUDA_API_VERSION
	.align		4
        /*0000*/ 	.byte	0x04, 0x37
        /*0002*/ 	.short	(.L_7 - .L_6)
.L_6:
        /*0004*/ 	.word	0x00000082


	//----- nvinfo : EIATTR_KPARAM_INFO
	.align		4
.L_7:
        /*0008*/ 	.byte	0x04, 0x17
        /*000a*/ 	.short	(.L_9 - .L_8)
.L_8:
        /*000c*/ 	.word	0x00000000
        /*0010*/ 	.short	0x0004
        /*0012*/ 	.short	0x0020
        /*0014*/ 	.byte	0x00, 0xf4, 0x21, 0x00


	//----- nvinfo : EIATTR_KPARAM_INFO
	.align		4
.L_9:
        /*0018*/ 	.byte	0x04, 0x17
        /*001a*/ 	.short	(.L_11 - .L_10)
.L_10:
        /*001c*/ 	.word	0x00000000
        /*0020*/ 	.short	0x0003
        /*0022*/ 	.short	0x0018
        /*0024*/ 	.byte	0x00, 0xf4, 0x21, 0x00


	//----- nvinfo : EIATTR_KPARAM_INFO
	.align		4
.L_11:
        /*0028*/ 	.byte	0x04, 0x17
        /*002a*/ 	.short	(.L_13 - .L_12)
.L_12:
        /*002c*/ 	.word	0x00000000
        /*0030*/ 	.short	0x0002
        /*0032*/ 	.short	0x0010
        /*0034*/ 	.byte	0x00, 0xf4, 0x21, 0x00


	//----- nvinfo : EIATTR_KPARAM_INFO
	.align		4
.L_13:
        /*0038*/ 	.byte	0x04, 0x17
        /*003a*/ 	.short	(.L_15 - .L_14)
.L_14:
        /*003c*/ 	.word	0x00000000
        /*0040*/ 	.short	0x0001
        /*0042*/ 	.short	0x0008
        /*0044*/ 	.byte	0x00, 0xf4, 0x21, 0x00


	//----- nvinfo : EIATTR_KPARAM_INFO
	.align		4
.L_15:
        /*0048*/ 	.byte	0x04, 0x17
        /*004a*/ 	.short	(.L_17 - .L_16)
.L_16:
        /*004c*/ 	.word	0x00000000
        /*0050*/ 	.short	0x0000
        /*0052*/ 	.short	0x0000
        /*0054*/ 	.byte	0x00, 0xf4, 0x21, 0x00


	//----- nvinfo : EIATTR_SPARSE_MMA_MASK
	.align		4
.L_17:
        /*0058*/ 	.byte	0x03, 0x50
        /*005a*/ 	.short	0x0000


	//----- nvinfo : EIATTR_MAXREG_COUNT
	.align		4
        /*005c*/ 	.byte	0x03, 0x1b
        /*005e*/ 	.short	0x00ff


	//----- nvinfo : EIATTR_NUM_BARRIERS
	.align		4
        /*0060*/ 	.byte	0x02, 0x4c
        /*0062*/ 	.byte	0x01
	.zero		1


	//----- nvinfo : EIATTR_ANNOTATIONS
	.align		4
        /*0064*/ 	.byte	0x04, 0x55
        /*0066*/ 	.short	(.L_19 - .L_18)


	//   ....[0]....
.L_18:
        /*0068*/ 	.word	0x00000001
        /*006c*/ 	.byte	0xf0, 0x32, 0x00, 0x00, 0x01, 0x00, 0x00, 0x00, 0x00, 0x33, 0x00, 0x00, 0x01, 0x00, 0x00, 0x00
        /* <DEDUP_REMOVED lines=118> */
        /*07dc*/ 	.byte	0x20, 0x7c, 0x00, 0x00, 0x01, 0x00, 0x00, 0x00, 0x30, 0x7c, 0x00, 0x00


	//----- nvinfo : EIATTR_MERCURY_ISA_VERSION
	.align		4
.L_19:
        /*07e8*/ 	.byte	0x03, 0x5f
        /*07ea*/ 	.short	0x0101


	//----- nvinfo : EIATTR_EXIT_INSTR_OFFSETS
	.align		4
        /*07ec*/ 	.byte	0x04, 0x1c
        /*07ee*/ 	.short	(.L_21 - .L_20)


	//   ....[0]....
.L_20:
        /*07f0*/ 	.word	0x00007da0


	//----- nvinfo : EIATTR_REQNTID
	.align		4
.L_21:
        /*07f4*/ 	.byte	0x04, 0x10
        /*07f6*/ 	.short	(.L_23 - .L_22)
.L_22:
        /*07f8*/ 	.word	0x00000100
        /*07fc*/ 	.word	0x00000001
        /*0800*/ 	.word	0x00000001


	//----- nvinfo : EIATTR_CBANK_PARAM_SIZE
	.align		4
.L_23:
        /*0804*/ 	.byte	0x03, 0x19
        /*0806*/ 	.short	0x0028


	//----- nvinfo : EIATTR_PARAM_CBANK
	.align		4
        /*0808*/ 	.byte	0x04, 0x0a
        /*080a*/ 	.short	(.L_25 - .L_24)
	.align		4
.L_24:
        /*080c*/ 	.word	index@(.nv.constant0.gluon_mma)
        /*0810*/ 	.short	0x0210
        /*0812*/ 	.short	0x0028


	//----- nvinfo : EIATTR_SW_WAR
	.align		4
.L_25:
        /*0814*/ 	.byte	0x04, 0x36
        /*0816*/ 	.short	(.L_27 - .L_26)
.L_26:
        /*0818*/ 	.word	0x00000008
.L_27:


//--------------------- .nv.callgraph             --------------------------
	.section	.nv.callgraph,"",@"SHT_CUDA_CALLGRAPH"
	.align	4
	.sectionentsize	8
	.align		4
        /*0000*/ 	.word	0x00000000
	.align		4
        /*0004*/ 	.word	0xffffffff
	.align		4
        /*0008*/ 	.word	0x00000000
	.align		4
        /*000c*/ 	.word	0xfffffffe
	.align		4
        /*0010*/ 	.word	0x00000000
	.align		4
        /*0014*/ 	.word	0xfffffffd
	.align		4
        /*0018*/ 	.word	0x00000000
	.align		4
        /*001c*/ 	.word	0xfffffffc


//--------------------- .text.gluon_mma           --------------------------
	.section	.text.gluon_mma,"ax",@progbits
	.align	128
        .global         gluon_mma
        .type           gluon_mma,@function
        .size           gluon_mma,(.L_x_1 - gluon_mma)
        .other          gluon_mma,@"STO_CUDA_ENTRY STV_DEFAULT"
gluon_mma:
.text.gluon_mma:
[----:B------:R-:W0:Y:S01]  /*0000*/  LDC R1, c[0x0][0x28] ;  /* 0x00000a00ff017b82 */ /* 0x000e220000000800 */
[----:B------:R-:W1:Y:S07]  /*0010*/  S2R R187, SR_TID.X ;  /* 0x0000000000bb7919 */ /* 0x000e6e0000002100 */
[----:B------:R-:W2:Y:S01]  /*0020*/  LDC.64 R98, c[0x0][0x210] ;  /* 0x00008400ff627b82 */ /* 0x000ea20000000a00 */
[----:B------:R-:W-:Y:S01]  /*0030*/  ULDC.64 UR16, c[0x0][0x208] ;  /* 0x0000820000107ab9 */ /* 0x000fe20000000a00 */
[----:B0-----:R-:W-:Y:S01]  /*0040*/  VIADD R1, R1, 0xfffffdf0 ;  /* 0xfffffdf001017836 */ /* 0x001fe20000000000 */
[----:B-1----:R-:W-:-:S02]  /*0050*/  SHF.R.U32.HI R0, RZ, 0x5, R187 ;  /* 0x00000005ff007819 */ /* 0x002fc400000116bb */
[C---:B------:R-:W-:Y:S02]  /*0060*/  LOP3.LUT R39, R187.reuse, 0xe0, RZ, 0xc0, !PT ;  /* 0x000000e0bb277812 */ /* 0x040fe400078ec0ff */
[----:B------:R-:W-:Y:S02]  /*0070*/  SGXT.U32 R0, R0, 0x3 ;  /* 0x000000030000781a */ /* 0x000fe40000000000 */
[----:B------:R-:W-:Y:S01]  /*0080*/  LOP3.LUT R37, R187, 0x1f, RZ, 0xc0, !PT ;  /* 0x0000001fbb257812 */ /* 0x000fe200078ec0ff */
[----:B------:R-:W-:Y:S01]  /*0090*/  IMAD.SHL.U32 R36, R39, 0x4, RZ ;  /* 0x0000000427247824 */ /* 0x000fe200078e00ff */
[C---:B------:R-:W-:Y:S02]  /*00a0*/  LOP3.LUT R137, R0.reuse, 0x20, RZ, 0xfc, !PT ;  /* 0x0000002000897812 */ /* 0x040fe400078efcff */
[C---:B------:R-:W-:Y:S02]  /*00b0*/  LOP3.LUT R129, R0.reuse, 0x40, RZ, 0xfc, !PT ;  /* 0x0000004000817812 */ /* 0x040fe400078efcff */
[C---:B------:R-:W-:Y:S01]  /*00c0*/  LOP3.LUT R141, R0.reuse, 0x10, RZ, 0xfc, !PT ;  /* 0x00000010008d7812 */ /* 0x040fe200078efcff */
[C---:B------:R-:W-:Y:S01]  /*00d0*/  IMAD.SHL.U32 R6, R137.reuse, 0x80, RZ ;  /* 0x0000008089067824 */ /* 0x040fe200078e00ff */
[----:B--2---:R-:W-:Y:S01]  /*00e0*/  LEA R66, P5, R137, R98, 0x8 ;  /* 0x0000006289427211 */ /* 0x004fe200078a40ff */
[----:B------:R-:W-:Y:S01]  /*00f0*/  IMAD.SHL.U32 R14, R129, 0x80, RZ ;  /* 0x00000080810e7824 */ /* 0x000fe200078e00ff */
[----:B------:R-:W-:-:S02]  /*0100*/  LOP3.LUT R127, R0, 0x60, RZ, 0xfc, !PT ;  /* 0x00000060007f7812 */ /* 0x000fc400078efcff */
[C---:B------:R-:W-:Y:S02]  /*0110*/  SHF.L.U32 R2, R141.reuse, 0x7, RZ ;  /* 0x000000078d027819 */ /* 0x040fe400000006ff */
[-C--:B------:R-:W-:Y:S01]  /*0120*/  LEA R50, P6, R141, R98.reuse, 0x8 ;  /* 0x000000628d327211 */ /* 0x080fe200078c40ff */
[----:B------:R-:W-:Y:S01]  /*0130*/  IMAD.SHL.U32 R22, R127, 0x80, RZ ;  /* 0x000000807f167824 */ /* 0x000fe200078e00ff */
[----:B------:R-:W-:Y:S02]  /*0140*/  LEA.HI.X R67, R6, R99, RZ, 0x1, P5 ;  /* 0x0000006306437211 */ /* 0x000fe400028f0cff */
[C---:B------:R-:W-:Y:S02]  /*0150*/  LOP3.LUT R133, R0.reuse, 0x30, RZ, 0xfc, !PT ;  /* 0x0000003000857812 */ /* 0x040fe400078efcff */
[----:B------:R-:W-:Y:S02]  /*0160*/  LEA R64, P5, R129, R98, 0x8 ;  /* 0x0000006281407211 */ /* 0x000fe400078a40ff */
[----:B------:R-:W-:-:S02]  /*0170*/  LOP3.LUT R101, R0, 0x88, RZ, 0xfc, !PT ;  /* 0x0000008800657812 */ /* 0x000fc400078efcff */
[-C--:B------:R-:W-:Y:S02]  /*0180*/  LEA.HI.X R51, R2, R99.reuse, RZ, 0x1, P6 ;  /* 0x0000006302337211 */ /* 0x080fe400030f0cff */
[----:B------:R-:W-:Y:S01]  /*0190*/  LOP3.LUT R121, R0, 0x78, RZ, 0xfc, !PT ;  /* 0x0000007800797812 */ /* 0x000fe200078efcff */
[----:B------:R-:W-:Y:S01]  /*01a0*/  IMAD.SHL.U32 R34, R101, 0x80, RZ ;  /* 0x0000008065227824 */ /* 0x000fe200078e00ff */
[C---:B------:R-:W-:Y:S02]  /*01b0*/  SHF.L.U32 R10, R133.reuse, 0x7, RZ ;  /* 0x00000007850a7819 */ /* 0x040fe400000006ff */
[----:B------:R-:W-:Y:S01]  /*01c0*/  LEA R74, P6, R133, R98, 0x8 ;  /* 0x00000062854a7211 */ /* 0x000fe200078c40ff */
[----:B------:R-:W-:Y:S01]  /*01d0*/  IMAD.SHL.U32 R30, R121, 0x80, RZ ;  /* 0x00000080791e7824 */ /* 0x000fe200078e00ff */
[----:B------:R-:W-:Y:S02]  /*01e0*/  LEA.HI.X R65, R14, R99, RZ, 0x1, P5 ;  /* 0x000000630e417211 */ /* 0x000fe400028f0cff */
[----:B------:R-:W-:-:S02]  /*01f0*/  LOP3.LUT R31, R0, 0x50, RZ, 0xfc, !PT ;  /* 0x00000050001f7812 */ /* 0x000fc400078efcff */
[----:B------:R-:W-:Y:S02]  /*0200*/  LEA R80, P5, R127, R98, 0x8 ;  /* 0x000000627f507211 */ /* 0x000fe400078a40ff */
[C---:B------:R-:W-:Y:S02]  /*0210*/  LOP3.LUT R143, R0.reuse, 0x8, RZ, 0xfc, !PT ;  /* 0x00000008008f7812 */ /* 0x040fe400078efcff */
[C---:B------:R-:W-:Y:S02]  /*0220*/  LOP3.LUT R139, R0.reuse, 0x18, RZ, 0xfc, !PT ;  /* 0x00000018008b7812 */ /* 0x040fe400078efcff */
[----:B------:R-:W-:Y:S02]  /*0230*/  LOP3.LUT R19, R0, 0xb8, RZ, 0xfc, !PT ;  /* 0x000000b800137812 */ /* 0x000fe400078efcff */
[----:B------:R-:W-:Y:S01]  /*0240*/  LEA.HI.X R75, R10, R99, RZ, 0x1, P6 ;  /* 0x000000630a4b7211 */ /* 0x000fe200030f0cff */
[----:B------:R-:W-:Y:S01]  /*0250*/  IMAD.SHL.U32 R4, R139, 0x80, RZ ;  /* 0x000000808b047824 */ /* 0x000fe200078e00ff */
[----:B------:R-:W-:Y:S01]  /*0260*/  LOP3.LUT R23, R0, 0xa8, RZ, 0xfc, !PT ;  /* 0x000000a800177812 */ /* 0x000fe200078efcff */
[----:B------:R-:W-:Y:S01]  /*0270*/  IMAD.SHL.U32 R56, R19, 0x80, RZ ;  /* 0x0000008013387824 */ /* 0x000fe200078e00ff */
[----:B------:R-:W-:-:S02]  /*0280*/  SHF.L.U32 R18, R31, 0x7, RZ ;  /* 0x000000071f127819 */ /* 0x000fc400000006ff */
[-C--:B------:R-:W-:Y:S01]  /*0290*/  LEA R100, P2, R101, R98.reuse, 0x8 ;  /* 0x0000006265647211 */ /* 0x080fe200078440ff */
[----:B------:R-:W-:Y:S01]  /*02a0*/  IMAD.SHL.U32 R44, R23, 0x80, RZ ;  /* 0x00000080172c7824 */ /* 0x000fe200078e00ff */
[-C--:B------:R-:W-:Y:S02]  /*02b0*/  LEA R72, P6, R31, R98.reuse, 0x8 ;  /* 0x000000621f487211 */ /* 0x080fe400078c40ff */
[----:B------:R-:W-:Y:S02]  /*02c0*/  LEA.HI.X R81, R22, R99, RZ, 0x1, P5 ;  /* 0x0000006316517211 */ /* 0x000fe400028f0cff */
[----:B------:R-:W-:Y:S02]  /*02d0*/  LEA R92, P5, R121, R98, 0x8 ;  /* 0x00000062795c7211 */ /* 0x000fe400078a40ff */
[C---:B------:R-:W-:Y:S02]  /*02e0*/  LOP3.LUT R135, R0.reuse, 0x28, RZ, 0xfc, !PT ;  /* 0x0000002800877812 */ /* 0x040fe400078efcff */
[----:B------:R-:W-:-:S02]  /*02f0*/  LOP3.LUT R131, R0, 0x38, RZ, 0xfc, !PT ;  /* 0x0000003800837812 */ /* 0x000fc400078efcff */
[C---:B------:R-:W-:Y:S01]  /*0300*/  LOP3.LUT R29, R0.reuse, 0x48, RZ, 0xfc, !PT ;  /* 0x00000048001d7812 */ /* 0x040fe200078efcff */
[----:B------:R-:W-:Y:S01]  /*0310*/  IMAD.SHL.U32 R8, R135, 0x80, RZ ;  /* 0x0000008087087824 */ /* 0x000fe200078e00ff */
        /* <DEDUP_REMOVED lines=8> */
[----:B------:R-:W-:-:S02]  /*03a0*/  LOP3.LUT R105, R0, 0x90, RZ, 0xfc, !PT ;  /* 0x0000009000697812 */ /* 0x000fc400078efcff */
[C---:B------:R-:W-:Y:S01]  /*03b0*/  LOP3.LUT R27, R0.reuse, 0x98, RZ, 0xfc, !PT ;  /* 0x00000098001b7812 */ /* 0x040fe200078efcff */
[----:B------:R-:W-:Y:S01]  /*03c0*/  IMAD.SHL.U32 R32, R97, 0x80, RZ ;  /* 0x0000008061207824 */ /* 0x000fe200078e00ff */
[C---:B------:R-:W-:Y:S02]  /*03d0*/  LOP3.LUT R25, R0.reuse, 0xa0, RZ, 0xfc, !PT ;  /* 0x000000a000197812 */ /* 0x040fe400078efcff */
[C---:B------:R-:W-:Y:S01]  /*03e0*/  LOP3.LUT R21, R0.reuse, 0xb0, RZ, 0xfc, !PT ;  /* 0x000000b000157812 */ /* 0x040fe200078efcff */
[----:B------:R-:W-:Y:S01]  /*03f0*/  IMAD.SHL.U32 R40, R27, 0x80, RZ ;  /* 0x000000801b287824 */ /* 0x000fe200078e00ff */
[C---:B------:R-:W-:Y:S01]  /*0400*/  LOP3.LUT R17, R0.reuse, 0xc0, RZ, 0xfc, !PT ;  /* 0x000000c000117812 */ /* 0x040fe200078efcff */
[----:B------:R-:W-:Y:S01]  /*0410*/  IMAD.SHL.U32 R42, R25, 0x80, RZ ;  /* 0x00000080192a7824 */ /* 0x000fe200078e00ff */
[C---:B------:R-:W-:Y:S02]  /*0420*/  LOP3.LUT R15, R0.reuse, 0xc8, RZ, 0xfc, !PT ;  /* 0x000000c8000f7812 */ /* 0x040fe400078efcff */
[C---:B------:R-:W-:Y:S01]  /*0430*/  LOP3.LUT R13, R0.reuse, 0xd0, RZ, 0xfc, !PT ;  /* 0x000000d0000d7812 */ /* 0x040fe200078efcff */
[----:B------:R-:W-:Y:S01]  /*0440*/  IMAD.SHL.U32 R58, R17, 0x80, RZ ;  /* 0x00000080113a7824 */ /* 0x000fe200078e00ff */
[C---:B------:R-:W-:Y:S01]  /*0450*/  LOP3.LUT R3, R0.reuse, 0xd8, RZ, 0xfc, !PT ;  /* 0x000000d800037812 */ /* 0x040fe200078efcff */
[----:B------:R-:W-:Y:S01]  /*0460*/  IMAD.SHL.U32 R60, R15, 0x80, RZ ;  /* 0x000000800f3c7824 */ /* 0x000fe200078e00ff */
[----:B------:R-:W-:-:S02]  /*0470*/  LOP3.LUT R11, R0, 0xe0, RZ, 0xfc, !PT ;  /* 0x000000e0000b7812 */ /* 0x000fc400078efcff */
[C---:B------:R-:W-:Y:S01]  /*0480*/  LOP3.LUT R9, R0.reuse, 0xe8, RZ, 0xfc, !PT ;  /* 0x000000e800097812 */ /* 0x040fe200078efcff */
[----:B------:R-:W-:Y:S01]  /*0490*/  IMAD.SHL.U32 R82, R3, 0x80, RZ ;  /* 0x0000008003527824 */ /* 0x000fe200078e00ff */
[C---:B------:R-:W-:Y:S01]  /*04a0*/  LOP3.LUT R7, R0.reuse, 0xf0, RZ, 0xfc, !PT ;  /* 0x000000f000077812 */ /* 0x040fe200078efcff */
[----:B------:R-:W-:Y:S01]  /*04b0*/  IMAD.SHL.U32 R86, R11, 0x80, RZ ;  /* 0x000000800b567824 */ /* 0x000fe200078e00ff */
[----:B------:R-:W-:Y:S01]  /*04c0*/  LOP3.LUT R5, R0, 0xf8, RZ, 0xfc, !PT ;  /* 0x000000f800057812 */ /* 0x000fe200078efcff */
[C---:B------:R-:W-:Y:S01]  /*04d0*/  IMAD.SHL.U32 R0, R143.reuse, 0x80, RZ ;  /* 0x000000808f007824 */ /* 0x040fe200078e00ff */
[-C--:B------:R-:W-:Y:S01]  /*04e0*/  LEA R48, P3, R143, R98.reuse, 0x8 ;  /* 0x000000628f307211 */ /* 0x080fe200078640ff */
[----:B------:R-:W-:Y:S01]  /*04f0*/  IMAD.SHL.U32 R90, R9, 0x80, RZ ;  /* 0x00000080095a7824 */ /* 0x000fe200078e00ff */
[----:B------:R-:W-:Y:S02]  /*0500*/  LEA R52, P4, R139, R98, 0x8 ;  /* 0x000000628b347211 */ /* 0x000fe400078840ff */
[----:B------:R-:W-:-:S02]  /*0510*/  LEA.HI.X R73, R18, R99, RZ, 0x1, P6 ;  /* 0x0000006312497211 */ /* 0x000fc400030f0cff */
[-C--:B------:R-:W-:Y:S02]  /*0520*/  LEA.HI.X R101, R34, R99.reuse, RZ, 0x1, P2 ;  /* 0x0000006322657211 */ /* 0x080fe400010f0cff */
[-C--:B------:R-:W-:Y:S02]  /*0530*/  LEA.HI.X R93, R30, R99.reuse, RZ, 0x1, P5 ;  /* 0x000000631e5d7211 */ /* 0x080fe400028f0cff */
[-C--:B------:R-:W-:Y:S02]  /*0540*/  LEA R18, P2, R19, R98.reuse, 0x8 ;  /* 0x0000006213127211 */ /* 0x080fe400078440ff */
[----:B------:R-:W-:Y:S02]  /*0550*/  LEA R22, P5, R23, R98, 0x8 ;  /* 0x0000006217167211 */ /* 0x000fe400078a40ff */
[-C--:B------:R-:W-:Y:S01]  /*0560*/  LEA.HI.X R49, R0, R99.reuse, RZ, 0x1, P3 ;  /* 0x0000006300317211 */ /* 0x080fe200018f0cff */
[----:B------:R-:W-:Y:S01]  /*0570*/  IMAD.SHL.U32 R0, R5, 0x80, RZ ;  /* 0x0000008005007824 */ /* 0x000fe200078e00ff */
[----:B------:R-:W-:-:S02]  /*0580*/  LEA.HI.X R53, R4, R99, RZ, 0x1, P4 ;  /* 0x0000006304357211 */ /* 0x000fc400020f0cff */
[-C--:B------:R-:W-:Y:S02]  /*0590*/  LEA R70, P3, R135, R98.reuse, 0x8 ;  /* 0x0000006287467211 */ /* 0x080fe400078640ff */
[-C--:B------:R-:W-:Y:S02]  /*05a0*/  LEA R78, P4, R131, R98.reuse, 0x8 ;  /* 0x00000062834e7211 */ /* 0x080fe400078840ff */
[-C--:B------:R-:W-:Y:S02]  /*05b0*/  LEA.HI.X R19, R56, R99.reuse, RZ, 0x1, P2 ;  /* 0x0000006338137211 */ /* 0x080fe400010f0cff */
[-C--:B------:R-:W-:Y:S02]  /*05c0*/  LEA.HI.X R23, R44, R99.reuse, RZ, 0x1, P5 ;  /* 0x000000632c177211 */ /* 0x080fe400028f0cff */
[----:B------:R-:W-:Y:S01]  /*05d0*/  LEA R2, P5, R3, R98, 0x8 ;  /* 0x0000006203027211 */ /* 0x000fe200078a40ff */
[----:B------:R-:W-:Y:S01]  /*05e0*/  IMAD.WIDE.U32 R18, R37, 0x2, R18 ;  /* 0x0000000225127825 */ /* 0x000fe200078e0012 */
[----:B------:R-:W-:-:S02]  /*05f0*/  LEA.HI.X R71, R8, R99, RZ, 0x1, P3 ;  /* 0x0000006308477211 */ /* 0x000fc400018f0cff */
[-C--:B------:R-:W-:Y:S02]  /*0600*/  LEA.HI.X R79, R12, R99.reuse, RZ, 0x1, P4 ;  /* 0x000000630c4f7211 */ /* 0x080fe400020f0cff */
[-C--:B------:R-:W-:Y:S01]  /*0610*/  LEA R46, P0, R39, R98.reuse, 0x3 ;  /* 0x00000062272e7211 */ /* 0x080fe200078018ff */
[----:B------:R-:W2:Y:S01]  /*0620*/  LDG.E.U16 R136, desc[UR16][R18.64] ;  /* 0x0000001012887981 */ /* 0x000ea2000c1e1500 */
[-C--:B------:R-:W-:Y:S02]  /*0630*/  LEA R68, P3, R29, R98.reuse, 0x8 ;  /* 0x000000621d447211 */ /* 0x080fe400078640ff */
[----:B------:R-:W-:Y:S01]  /*0640*/  LEA R76, P4, R33, R98, 0x8 ;  /* 0x00000062214c7211 */ /* 0x000fe200078840ff */
[----:B------:R-:W3:Y:S01]  /*0650*/  LDG.E.U16 R138, desc[UR16][R18.64+0x80] ;  /* 0x00008010128a7981 */ /* 0x000ee2000c1e1500 */
[-C--:B------:R-:W-:Y:S02]  /*0660*/  LEA.HI.X R3, R82, R99.reuse, RZ, 0x1, P5 ;  /* 0x0000006352037211 */ /* 0x080fe400028f0cff */
[-C--:B------:R-:W-:Y:S01]  /*0670*/  LEA.HI.X R47, R36, R99.reuse, RZ, 0x1, P0 ;  /* 0x00000063242f7211 */ /* 0x080fe200000f0cff */
[----:B------:R-:W4:Y:S01]  /*0680*/  LDG.E.U16 R140, desc[UR16][R18.64+0x40] ;  /* 0x00004010128c7981 */ /* 0x000f22000c1e1500 */
[----:B------:R-:W-:-:S02]  /*0690*/  LEA.HI.X R69, R16, R99, RZ, 0x1, P3 ;  /* 0x0000006310457211 */ /* 0x000fc400018f0cff */
[-C--:B------:R-:W-:Y:S01]  /*06a0*/  LEA.HI.X R77, R20, R99.reuse, RZ, 0x1, P4 ;  /* 0x00000063144d7211 */ /* 0x080fe200020f0cff */
[----:B------:R0:W5:Y:S01]  /*06b0*/  LDG.E.U16 R142, desc[UR16][R18.64+0xc0] ;  /* 0x0000c010128e7981 */ /* 0x000162000c1e1500 */
[----:B------:R-:W-:Y:S01]  /*06c0*/  SHF.L.U32 R28, R123, 0x7, RZ ;  /* 0x000000077b1c7819 */ /* 0x000fe200000006ff */
[----:B------:R-:W-:Y:S01]  /*06d0*/  IMAD.WIDE.U32 R46, R37, 0x2, R46 ;  /* 0x00000002252e7825 */ /* 0x000fe200078e002e */
[-C--:B------:R-:W-:Y:S02]  /*06e0*/  LEA R96, P0, R97, R98.reuse, 0x8 ;  /* 0x0000006261607211 */ /* 0x080fe400078040ff */
[-C--:B------:R-:W-:Y:S02]  /*06f0*/  LEA R84, P3, R125, R98.reuse, 0x8 ;  /* 0x000000627d547211 */ /* 0x080fe400078640ff */
[----:B------:R-:W-:Y:S02]  /*0700*/  LEA R88, P4, R123, R98, 0x8 ;  /* 0x000000627b587211 */ /* 0x000fe400078840ff */
[----:B------:R-:W-:Y:S01]  /*0710*/  SHF.L.U32 R54, R21, 0x7, RZ ;  /* 0x0000000715367819 */ /* 0x000fe200000006ff */
[----:B0-----:R-:W-:Y:S01]  /*0720*/  IMAD.WIDE.U32 R18, R37, 0x2, R2 ;  /* 0x0000000225127825 */ /* 0x001fe200078e0002 */
[-C--:B------:R-:W-:Y:S01]  /*0730*/  LEA.HI.X R85, R24, R99.reuse, RZ, 0x1, P3 ;  /* 0x0000006318557211 */ /* 0x080fe200018f0cff */
[----:B------:R-:W0:Y:S01]  /*0740*/  LDC.64 R2, c[0x0][0x218] ;  /* 0x00008600ff027b82 */ /* 0x000e220000000a00 */
[----:B------:R-:W-:-:S02]  /*0750*/  LEA.HI.X R89, R28, R99, RZ, 0x1, P4 ;  /* 0x000000631c597211 */ /* 0x000fc400020f0cff */
[C---:B------:R-:W-:Y:S02]  /*0760*/  SHF.L.U32 R38, R105.reuse, 0x7, RZ ;  /* 0x0000000769267819 */ /* 0x040fe400000006ff */
[-C--:B------:R-:W-:Y:S02]  /*0770*/  LEA R104, P1, R105, R98.reuse, 0x8 ;  /* 0x0000006269687211 */ /* 0x080fe400078240ff */
[----:B------:R-:W-:Y:S02]  /*0780*/  SHF.L.U32 R62, R13, 0x7, RZ ;  /* 0x000000070d3e7819 */ /* 0x000fe400000006ff */
[-C--:B------:R-:W-:Y:S02]  /*0790*/  LEA R8, P2, R9, R98.reuse, 0x8 ;  /* 0x0000006209087211 */ /* 0x080fe400078440ff */
[-C--:B------:R-:W-:Y:S02]  /*07a0*/  LEA R4, P6, R5, R98.reuse, 0x8 ;  /* 0x0000006205047211 */ /* 0x080fe400078c40ff */
[----:B------:R-:W-:Y:S01]  /*07b0*/  SHF.L.U32 R94, R7, 0x7, RZ ;  /* 0x00000007075e7819 */ /* 0x000fe200000006ff */
[----:B------:R-:W-:Y:S01]  /*07c0*/  IMAD.WIDE.U32 R48, R37, 0x2, R48 ;  /* 0x0000000225307825 */ /* 0x000fe200078e0030 */
[----:B------:R-:W-:Y:S01]  /*07d0*/  LEA.HI.X R97, R32, R99, RZ, 0x1, P0 ;  /* 0x0000006320617211 */ /* 0x000fe200000f0cff */
[----:B------:R-:W2:Y:S01]  /*07e0*/  LDG.E.U16 R44, desc[UR16][R46.64] ;  /* 0x000000102e2c7981 */ /* 0x000ea2000c1e1500 */
[----:B------:R-:W-:-:S02]  /*07f0*/  LEA R24, P4, R25, R98, 0x8 ;  /* 0x0000006219187211 */ /* 0x000fc400078840ff */
[-C--:B------:R-:W-:Y:S01]  /*0800*/  LEA R20, P0, R21, R98.reuse, 0x8 ;  /* 0x0000006215147211 */ /* 0x080fe200078040ff */
[----:B------:R-:W-:Y:S01]  /*0810*/  IMAD.WIDE.U32 R50, R37, 0x2, R50 ;  /* 0x0000000225327825 */ /* 0x000fe200078e0032 */
[-C--:B------:R-:W-:Y:S01]  /*0820*/  LEA.HI.X R25, R42, R99.reuse, RZ, 0x1, P4 ;  /* 0x000000632a197211 */ /* 0x080fe200020f0cff */
[----:B------:R-:W4:Y:S01]  /*0830*/  LDG.E.U16 R34, desc[UR16][R46.64+0x40] ;  /* 0x000040102e227981 */ /* 0x000f22000c1e1500 */
[----:B------:R-:W-:Y:S02]  /*0840*/  LEA.HI.X R21, R54, R99, RZ, 0x1, P0 ;  /* 0x0000006336157211 */ /* 0x000fe400000f0cff */
[-C--:B------:R-:W-:Y:S01]  /*0850*/  LEA R26, P3, R27, R98.reuse, 0x8 ;  /* 0x000000621b1a7211 */ /* 0x080fe200078640ff */
[----:B------:R-:W-:Y:S01]  /*0860*/  IMAD.WIDE.U32 R52, R37, 0x2, R52 ;  /* 0x0000000225347825 */ /* 0x000fe200078e0034 */
[-C--:B------:R-:W-:Y:S01]  /*0870*/  LEA R12, P4, R13, R98.reuse, 0x8 ;  /* 0x000000620d0c7211 */ /* 0x080fe200078840ff */
[----:B------:R-:W5:Y:S01]  /*0880*/  LDG.E.U16 R35, desc[UR16][R46.64+0xc0] ;  /* 0x0000c0102e237981 */ /* 0x000f62000c1e1500 */
[----:B------:R-:W-:-:S02]  /*0890*/  LEA R10, P0, R11, R98, 0x8 ;  /* 0x000000620b0a7211 */ /* 0x000fc400078040ff */
[-C--:B------:R-:W-:Y:S01]  /*08a0*/  LEA.HI.X R105, R38, R99.reuse, RZ, 0x1, P1 ;  /* 0x0000006326697211 */ /* 0x080fe200008f0cff */
[----:B------:R-:W-:Y:S01]  /*08b0*/  IMAD.WIDE.U32 R66, R37, 0x2, R66 ;  /* 0x0000000225427825 */ /* 0x000fe200078e0042 */
[-C--:B------:R-:W-:Y:S01]  /*08c0*/  LEA R16, P1, R17, R98.reuse, 0x8 ;  /* 0x0000006211107211 */ /* 0x080fe200078240ff */
[----:B------:R-:W3:Y:S01]  /*08d0*/  LDG.E.U16 R38, desc[UR16][R46.64+0x80] ;  /* 0x000080102e267981 */ /* 0x000ee2000c1e1500 */
[-C--:B------:R-:W-:Y:S02]  /*08e0*/  LEA.HI.X R27, R40, R99.reuse, RZ, 0x1, P3 ;  /* 0x00000063281b7211 */ /* 0x080fe400018f0cff */
[-C--:B------:R-:W-:Y:S01]  /*08f0*/  LEA.HI.X R13, R62, R99.reuse, RZ, 0x1, P4 ;  /* 0x000000633e0d7211 */ /* 0x080fe200020f0cff */
[----:B------:R-:W-:Y:S01]  /*0900*/  IMAD.WIDE.U32 R70, R37, 0x2, R70 ;  /* 0x0000000225467825 */ /* 0x000fe200078e0046 */
[----:B------:R-:W-:Y:S01]  /*0910*/  LEA.HI.X R11, R86, R99, RZ, 0x1, P0 ;  /* 0x00000063560b7211 */ /* 0x000fe200000f0cff */
[----:B------:R-:W4:Y:S01]  /*0920*/  LDG.E.U16 R41, desc[UR16][R48.64] ;  /* 0x0000001030297981 */ /* 0x000f22000c1e1500 */
[----:B------:R-:W-:-:S02]  /*0930*/  LEA R14, P3, R15, R98, 0x8 ;  /* 0x000000620f0e7211 */ /* 0x000fc400078640ff */
[-C--:B------:R-:W-:Y:S01]  /*0940*/  LEA.HI.X R17, R58, R99.reuse, RZ, 0x1, P1 ;  /* 0x000000633a117211 */ /* 0x080fe200008f0cff */
[----:B------:R-:W-:Y:S01]  /*0950*/  IMAD.WIDE.U32 R12, R37, 0x2, R12 ;  /* 0x00000002250c7825 */ /* 0x000fe200078e000c */
[----:B------:R-:W-:Y:S01]  /*0960*/  LEA R6, P1, R7, R98, 0x8 ;  /* 0x0000006207067211 */ /* 0x000fe200078240ff */
[----:B------:R-:W5:Y:S01]  /*0970*/  LDG.E.U16 R42, desc[UR16][R48.64+0x80] ;  /* 0x00008010302a7981 */ /* 0x000f62000c1e1500 */
[-C--:B------:R-:W-:Y:S01]  /*0980*/  LEA.HI.X R15, R60, R99.reuse, RZ, 0x1, P3 ;  /* 0x000000633c0f7211 */ /* 0x080fe200018f0cff */
[C---:B------:R-:W-:Y:S01]  /*0990*/  IMAD.WIDE.U32 R10, R37.reuse, 0x2, R10 ;  /* 0x00000002250a7825 */ /* 0x040fe200078e000a */
[-C--:B------:R-:W-:Y:S01]  /*09a0*/  LEA.HI.X R9, R90, R99.reuse, RZ, 0x1, P2 ;  /* 0x000000635a097211 */ /* 0x080fe200010f0cff */
[----:B------:R-:W5:Y:S01]  /*09b0*/  LDG.E.U16 R57, desc[UR16][R48.64+0x40] ;  /* 0x0000401030397981 */ /* 0x000f62000c1e1500 */
[-C--:B------:R-:W-:Y:S01]  /*09c0*/  LEA.HI.X R5, R0, R99.reuse, RZ, 0x1, P6 ;  /* 0x0000006300057211 */ /* 0x080fe200030f0cff */
[C---:B------:R-:W-:Y:S01]  /*09d0*/  IMAD.WIDE.U32 R74, R37.reuse, 0x2, R74 ;  /* 0x00000002254a7825 */ /* 0x040fe200078e004a */
[----:B------:R-:W-:Y:S01]  /*09e0*/  LEA.HI.X R7, R94, R99, RZ, 0x1, P1 ;  /* 0x000000635e077211 */ /* 0x000fe200008f0cff */
[----:B------:R-:W5:Y:S02]  /*09f0*/  LDG.E.U16 R58, desc[UR16][R48.64+0xc0] ;  /* 0x0000c010303a7981 */ /* 0x000f64000c1e1500 */
[----:B------:R-:W-:-:S02]  /*0a00*/  IMAD.WIDE.U32 R78, R37, 0x2, R78 ;  /* 0x00000002254e7825 */ /* 0x000fc400078e004e */
[----:B------:R-:W5:Y:S02]  /*0a10*/  LDG.E.U16 R43, desc[UR16][R50.64] ;  /* 0x00000010322b7981 */ /* 0x000f64000c1e1500 */
[C---:B------:R-:W-:Y:S02]  /*0a20*/  IMAD.WIDE.U32 R82, R37.reuse, 0x2, R64 ;  /* 0x0000000225527825 */ /* 0x040fe400078e0040 */
[----:B------:R-:W5:Y:S02]  /*0a30*/  LDG.E.U16 R45, desc[UR16][R50.64+0x80] ;  /* 0x00008010322d7981 */ /* 0x000f64000c1e1500 */
[C---:B------:R-:W-:Y:S02]  /*0a40*/  IMAD.WIDE.U32 R86, R37.reuse, 0x2, R68 ;  /* 0x0000000225567825 */ /* 0x040fe400078e0044 */
        /* <DEDUP_REMOVED lines=10> */
[----:B------:R1:W5:Y:S02]  /*0af0*/  LDG.E.U16 R155, desc[UR16][R12.64+0xc0] ;  /* 0x0000c0100c9b7981 */ /* 0x000364000c1e1500 */
[C---:B------:R-:W-:Y:S02]  /*0b00*/  IMAD.WIDE.U32 R108, R37.reuse, 0x2, R92 ;  /* 0x00000002256c7825 */ /* 0x040fe400078e005c */
[----:B------:R-:W5:Y:S02]  /*0b10*/  LDG.E.U16 R162, desc[UR16][R10.64] ;  /* 0x000000100aa27981 */ /* 0x000f64000c1e1500 */
[----:B------:R-:W-:-:S02]  /*0b20*/  IMAD.WIDE.U32 R112, R37, 0x2, R96 ;  /* 0x0000000225707825 */ /* 0x000fc400078e0060 */
[----:B------:R-:W5:Y:S02]  /*0b30*/  LDG.E.U16 R161, desc[UR16][R10.64+0x80] ;  /* 0x000080100aa17981 */ /* 0x000f64000c1e1500 */
[C---:B------:R-:W-:Y:S02]  /*0b40*/  IMAD.WIDE.U32 R116, R37.reuse, 0x2, R100 ;  /* 0x0000000225747825 */ /* 0x040fe400078e0064 */
[----:B------:R-:W5:Y:S02]  /*0b50*/  LDG.E.U16 R160, desc[UR16][R10.64+0x40] ;  /* 0x000040100aa07981 */ /* 0x000f64000c1e1500 */
[C---:B------:R-:W-:Y:S02]  /*0b60*/  IMAD.WIDE.U32 R14, R37.reuse, 0x2, R14 ;  /* 0x00000002250e7825 */ /* 0x040fe400078e000e */
[----:B------:R0:W5:Y:S02]  /*0b70*/  LDG.E.U16 R163, desc[UR16][R10.64+0xc0] ;  /* 0x0000c0100aa37981 */ /* 0x000164000c1e1500 */
        /* <DEDUP_REMOVED lines=8> */
[----:B-1----:R-:W-:Y:S01]  /*0c00*/  IMAD.WIDE.U32 R12, R37, 0x2, R4 ;  /* 0x00000002250c7825 */ /* 0x002fe200078e0004 */
[C---:B0-----:R-:W-:Y:S01]  /*0c10*/  LEA R4, P0, R39.reuse, R2, 0x4 ;  /* 0x0000000227047211 */ /* 0x041fe200078020ff */
[----:B------:R-:W5:Y:S02]  /*0c20*/  LDG.E.U16 R48, desc[UR16][R66.64] ;  /* 0x0000001042307981 */ /* 0x000f64000c1e1500 */
[----:B------:R-:W-:Y:S02]  /*0c30*/  IMAD.SHL.U32 R10, R39, 0x8, RZ ;  /* 0x00000008270a7824 */ /* 0x000fe400078e00ff */
[----:B------:R-:W5:Y:S01]  /*0c40*/  LDG.E.U16 R49, desc[UR16][R66.64+0x80] ;  /* 0x0000801042317981 */ /* 0x000f62000c1e1500 */
[----:B------:R-:W-:-:S03]  /*0c50*/  IMAD.WIDE.U32 R22, R37, 0x2, R22 ;  /* 0x0000000225167825 */ /* 0x000fc600078e0016 */
[----:B------:R-:W5:Y:S01]  /*0c60*/  LDG.E.U16 R56, desc[UR16][R66.64+0x40] ;  /* 0x0000401042387981 */ /* 0x000f62000c1e1500 */
[----:B------:R-:W-:-:S03]  /*0c70*/  IMAD.WIDE.U32 R16, R37, 0x2, R16 ;  /* 0x0000000225107825 */ /* 0x000fc600078e0010 */
[----:B------:R-:W5:Y:S04]  /*0c80*/  LDG.E.U16 R0, desc[UR16][R66.64+0xc0] ;  /* 0x0000c01042007981 */ /* 0x000f68000c1e1500 */
        /* <DEDUP_REMOVED lines=8> */
[----:B------:R-:W2:Y:S04]  /*0d10*/  LDG.E.U16 R64, desc[UR16][R78.64] ;  /* 0x000000104e407981 */ /* 0x000ea8000c1e1500 */
[----:B------:R-:W5:Y:S04]  /*0d20*/  LDG.E.U16 R65, desc[UR16][R78.64+0x80] ;  /* 0x000080104e417981 */ /* 0x000f68000c1e1500 */
[----:B------:R-:W5:Y:S04]  /*0d30*/  LDG.E.U16 R67, desc[UR16][R78.64+0x40] ;  /* 0x000040104e437981 */ /* 0x000f68000c1e1500 */
[----:B------:R-:W5:Y:S04]  /*0d40*/  LDG.E.U16 R66, desc[UR16][R78.64+0xc0] ;  /* 0x0000c0104e427981 */ /* 0x000f68000c1e1500 */
[----:B------:R-:W5:Y:S04]  /*0d50*/  LDG.E.U16 R68, desc[UR16][R82.64] ;  /* 0x0000001052447981 */ /* 0x000f68000c1e1500 */
[----:B------:R-:W5:Y:S04]  /*0d60*/  LDG.E.U16 R69, desc[UR16][R82.64+0x80] ;  /* 0x0000801052457981 */ /* 0x000f68000c1e1500 */
[----:B------:R-:W5:Y:S04]  /*0d70*/  LDG.E.U16 R71, desc[UR16][R82.64+0x40] ;  /* 0x0000401052477981 */ /* 0x000f68000c1e1500 */
[----:B------:R-:W5:Y:S01]  /*0d80*/  LDG.E.U16 R70, desc[UR16][R82.64+0xc0] ;  /* 0x0000c01052467981 */ /* 0x000f62000c1e1500 */
[----:B------:R-:W-:-:S03]  /*0d90*/  LEA.HI.X R5, R10, R3, RZ, 0x1, P0 ;  /* 0x000000030a057211 */ /* 0x000fc600000f0cff */
        /* <DEDUP_REMOVED lines=11> */
[----:B------:R-:W5:Y:S01]  /*0e50*/  LDG.E.U16 R82, desc[UR16][R94.64+0xc0] ;  /* 0x0000c0105e527981 */ /* 0x000f62000c1e1500 */
[----:B------:R-:W-:-:S03]  /*0e60*/  IMAD.WIDE.U32 R20, R37, 0x2, R20 ;  /* 0x0000000225147825 */ /* 0x000fc600078e0014 */
[----:B------:R-:W5:Y:S01]  /*0e70*/  LDG.E.U16 R84, desc[UR16][R98.64] ;  /* 0x0000001062547981 */ /* 0x000f62000c1e1500 */
[----:B------:R-:W-:-:S03]  /*0e80*/  IMAD.WIDE.U32 R6, R37, 0x2, R6 ;  /* 0x0000000225067825 */ /* 0x000fc600078e0006 */
[----:B------:R-:W5:Y:S01]  /*0e90*/  LDG.E.U16 R85, desc[UR16][R98.64+0x80] ;  /* 0x0000801062557981 */ /* 0x000f62000c1e1500 */
[----:B------:R-:W-:-:S03]  /*0ea0*/  SHF.L.U32 R10, R141, 0x8, RZ ;  /* 0x000000088d0a7819 */ /* 0x000fc600000006ff */
        /* <DEDUP_REMOVED lines=25> */
[----:B------:R0:W5:Y:S01]  /*1040*/  LDG.E.U16 R151, desc[UR16][R14.64+0xc0] ;  /* 0x0000c0100e977981 */ /* 0x000162000c1e1500 */
[----:B------:R-:W-:-:S03]  /*1050*/  LEA R28, P5, R137, R2, 0x9 ;  /* 0x00000002891c7211 */ /* 0x000fc600078a48ff */
[----:B------:R-:W5:Y:S04]  /*1060*/  LDG.E.U16 R108, desc[UR16][R144.64] ;  /* 0x00000010906c7981 */ /* 0x000f68000c1e1500 */
[----:B------:R-:W5:Y:S01]  /*1070*/  LDG.E.U16 R109, desc[UR16][R144.64+0x80] ;  /* 0x00008010906d7981 */ /* 0x000f62000c1e1500 */
[----:B0-----:R-:W-:-:S03]  /*1080*/  IMAD.SHL.U32 R14, R139, 0x100, RZ ;  /* 0x000001008b0e7824 */ /* 0x001fc600078e00ff */
[----:B------:R-:W5:Y:S04]  /*1090*/  LDG.E.U16 R111, desc[UR16][R144.64+0x40] ;  /* 0x00004010906f7981 */ /* 0x000f68000c1e1500 */
[----:B------:R-:W5:Y:S04]  /*10a0*/  LDG.E.U16 R110, desc[UR16][R144.64+0xc0] ;  /* 0x0000c010906e7981 */ /* 0x000f68000c1e1500 */
[----:B------:R-:W5:Y:S04]  /*10b0*/  LDG.E.U16 R112, desc[UR16][R26.64] ;  /* 0x000000101a707981 */ /* 0x000f68000c1e1500 */
[----:B------:R-:W5:Y:S04]  /*10c0*/  LDG.E.U16 R113, desc[UR16][R26.64+0x80] ;  /* 0x000080101a717981 */ /* 0x000f68000c1e1500 */
[----:B------:R-:W5:Y:S04]  /*10d0*/  LDG.E.U16 R115, desc[UR16][R26.64+0x40] ;  /* 0x000040101a737981 */ /* 0x000f68000c1e1500 */
[----:B------:R0:W5:Y:S04]  /*10e0*/  LDG.E.U16 R114, desc[UR16][R26.64+0xc0] ;  /* 0x0000c0101a727981 */ /* 0x000168000c1e1500 */
[----:B------:R-:W5:Y:S04]  /*10f0*/  LDG.E.U16 R116, desc[UR16][R24.64] ;  /* 0x0000001018747981 */ /* 0x000f68000c1e1500 */
[----:B------:R-:W5:Y:S01]  /*1100*/  LDG.E.U16 R117, desc[UR16][R24.64+0x80] ;  /* 0x0000801018757981 */ /* 0x000f62000c1e1500 */
[----:B0-----:R-:W-:-:S03]  /*1110*/  LEA R26, P3, R139, R2, 0x9 ;  /* 0x000000028b1a7211 */ /* 0x001fc600078648ff */
        /* <DEDUP_REMOVED lines=9> */
[----:B0-----:R-:W-:-:S03]  /*11b0*/  IMAD.SHL.U32 R8, R143, 0x100, RZ ;  /* 0x000001008f087824 */ /* 0x001fc600078e00ff */
[----:B------:R-:W5:Y:S04]  /*11c0*/  LDG.E.U16 R124, desc[UR16][R22.64+0x40] ;  /* 0x00004010167c7981 */ /* 0x000f68000c1e1500 */
[----:B------:R0:W5:Y:S04]  /*11d0*/  LDG.E.U16 R126, desc[UR16][R22.64+0xc0] ;  /* 0x0000c010167e7981 */ /* 0x000168000c1e1500 */
[----:B------:R-:W5:Y:S04]  /*11e0*/  LDG.E.U16 R144, desc[UR16][R16.64] ;  /* 0x0000001010907981 */ /* 0x000f68000c1e1500 */
[----:B------:R-:W5:Y:S01]  /*11f0*/  LDG.E.U16 R145, desc[UR16][R16.64+0x80] ;  /* 0x0000801010917981 */ /* 0x000f62000c1e1500 */
[----:B0-----:R-:W-:-:S03]  /*1200*/  LEA R22, P1, R143, R2, 0x9 ;  /* 0x000000028f167211 */ /* 0x001fc600078248ff */
[----:B------:R-:W5:Y:S04]  /*1210*/  LDG.E.U16 R146, desc[UR16][R16.64+0x40] ;  /* 0x0000401010927981 */ /* 0x000f68000c1e1500 */
[----:B------:R0:W5:Y:S01]  /*1220*/  LDG.E.U16 R147, desc[UR16][R16.64+0xc0] ;  /* 0x0000c01010937981 */ /* 0x000162000c1e1500 */
[----:B------:R-:W-:-:S03]  /*1230*/  LEA R30, P4, R135, R2, 0x9 ;  /* 0x00000002871e7211 */ /* 0x000fc600078848ff */
[----:B------:R-:W5:Y:S01]  /*1240*/  LDG.E.U16 R158, desc[UR16][R18.64] ;  /* 0x00000010129e7981 */ /* 0x000f62000c1e1500 */
[----:B------:R-:W-:-:S03]  /*1250*/  LEA.HI.X R25, R10, R3, RZ, 0x1, P2 ;  /* 0x000000030a197211 */ /* 0x000fc600010f0cff */
[----:B------:R-:W5:Y:S01]  /*1260*/  LDG.E.U16 R157, desc[UR16][R18.64+0x80] ;  /* 0x00008010129d7981 */ /* 0x000f62000c1e1500 */
[----:B0-----:R-:W-:-:S03]  /*1270*/  IMAD.SHL.U32 R16, R137, 0x100, RZ ;  /* 0x0000010089107824 */ /* 0x001fc600078e00ff */
[----:B------:R-:W5:Y:S01]  /*1280*/  LDG.E.U16 R156, desc[UR16][R18.64+0x40] ;  /* 0x00004010129c7981 */ /* 0x000f62000c1e1500 */
[----:B------:R-:W-:-:S03]  /*1290*/  LEA.HI.X R27, R14, R3, RZ, 0x1, P3 ;  /* 0x000000030e1b7211 */ /* 0x000fc600018f0cff */
[----:B------:R0:W5:Y:S01]  /*12a0*/  LDG.E.U16 R159, desc[UR16][R18.64+0xc0] ;  /* 0x0000c010129f7981 */ /* 0x000162000c1e1500 */
[----:B------:R-:W-:Y:S01]  /*12b0*/  IMAD.SHL.U32 R176, R131, 0x100, RZ ;  /* 0x0000010083b07824 */ /* 0x000fe200078e00ff */
[----:B------:R-:W-:Y:S01]  /*12c0*/  LEA.HI.X R23, R8, R3, RZ, 0x1, P1 ;  /* 0x0000000308177211 */ /* 0x000fe200008f0cff */
[----:B------:R-:W-:Y:S01]  /*12d0*/  IMAD.SHL.U32 R178, R129, 0x100, RZ ;  /* 0x0000010081b27824 */ /* 0x000fe200078e00ff */
[----:B------:R-:W5:Y:S01]  /*12e0*/  LDG.E.U16 R128, desc[UR16][R20.64] ;  /* 0x0000001014807981 */ /* 0x000f62000c1e1500 */
[C---:B------:R-:W-:Y:S01]  /*12f0*/  IMAD.SHL.U32 R180, R29.reuse, 0x100, RZ ;  /* 0x000001001db47824 */ /* 0x040fe200078e00ff */
[-C--:B------:R-:W-:Y:S02]  /*1300*/  LEA R10, P3, R29, R2.reuse, 0x9 ;  /* 0x000000021d0a7211 */ /* 0x080fe400078648ff */
[----:B------:R-:W5:Y:S01]  /*1310*/  LDG.E.U16 R130, desc[UR16][R20.64+0x80] ;  /* 0x0000801014827981 */ /* 0x000f62000c1e1500 */
[----:B0-----:R-:W-:Y:S01]  /*1320*/  IMAD.SHL.U32 R18, R135, 0x100, RZ ;  /* 0x0000010087127824 */ /* 0x001fe200078e00ff */
[----:B------:R-:W-:-:S02]  /*1330*/  LEA R32, P0, R133, R2, 0x9 ;  /* 0x0000000285207211 */ /* 0x000fc400078048ff */
[----:B------:R-:W5:Y:S01]  /*1340*/  LDG.E.U16 R132, desc[UR16][R20.64+0x40] ;  /* 0x0000401014847981 */ /* 0x000f62000c1e1500 */
[----:B------:R-:W-:Y:S02]  /*1350*/  LEA R8, P2, R129, R2, 0x9 ;  /* 0x0000000281087211 */ /* 0x000fe400078448ff */
[----:B------:R-:W-:Y:S01]  /*1360*/  LEA.HI.X R29, R16, R3, RZ, 0x1, P5 ;  /* 0x00000003101d7211 */ /* 0x000fe200028f0cff */
[----:B------:R0:W5:Y:S01]  /*1370*/  LDG.E.U16 R134, desc[UR16][R20.64+0xc0] ;  /* 0x0000c01014867981 */ /* 0x000162000c1e1500 */
[----:B------:R-:W-:-:S03]  /*1380*/  SHF.L.U32 R182, R31, 0x8, RZ ;  /* 0x000000081fb67819 */ /* 0x000fc600000006ff */
[----:B------:R-:W5:Y:S04]  /*1390*/  LDG.E.U16 R168, desc[UR16][R6.64] ;  /* 0x0000001006a87981 */ /* 0x000f68000c1e1500 */
[----:B------:R-:W5:Y:S01]  /*13a0*/  LDG.E.U16 R170, desc[UR16][R6.64+0x80] ;  /* 0x0000801006aa7981 */ /* 0x000f62000c1e1500 */
[----:B0-----:R-:W-:-:S03]  /*13b0*/  SHF.L.U32 R20, R133, 0x8, RZ ;  /* 0x0000000885147819 */ /* 0x001fc600000006ff */
[----:B------:R-:W5:Y:S04]  /*13c0*/  LDG.E.U16 R169, desc[UR16][R6.64+0x40] ;  /* 0x0000401006a97981 */ /* 0x000f68000c1e1500 */
[----:B------:R0:W5:Y:S01]  /*13d0*/  LDG.E.U16 R172, desc[UR16][R6.64+0xc0] ;  /* 0x0000c01006ac7981 */ /* 0x000162000c1e1500 */
[----:B------:R-:W-:-:S03]  /*13e0*/  IMAD.SHL.U32 R184, R33, 0x100, RZ ;  /* 0x0000010021b87824 */ /* 0x000fc600078e00ff */
[----:B------:R-:W5:Y:S04]  /*13f0*/  LDG.E.U16 R174, desc[UR16][R12.64] ;  /* 0x000000100cae7981 */ /* 0x000f68000c1e1500 */
[----:B------:R-:W5:Y:S01]  /*1400*/  LDG.E.U16 R173, desc[UR16][R12.64+0x80] ;  /* 0x000080100cad7981 */ /* 0x000f62000c1e1500 */
[----:B0-----:R-:W-:-:S03]  /*1410*/  LEA R6, P1, R131, R2, 0x9 ;  /* 0x0000000283067211 */ /* 0x001fc600078248ff */
[----:B------:R-:W5:Y:S04]  /*1420*/  LDG.E.U16 R171, desc[UR16][R12.64+0x40] ;  /* 0x000040100cab7981 */ /* 0x000f68000c1e1500 */
[----:B------:R0:W5:Y:S01]  /*1430*/  LDG.E.U16 R175, desc[UR16][R12.64+0xc0] ;  /* 0x0000c0100caf7981 */ /* 0x000162000c1e1500 */
[----:B------:R-:W-:Y:S01]  /*1440*/  IMAD.SHL.U32 R186, R127, 0x100, RZ ;  /* 0x000001007fba7824 */ /* 0x000fe200078e00ff */
[-C--:B------:R-:W-:Y:S01]  /*1450*/  LEA.HI.X R7, R176, R3.reuse, RZ, 0x1, P1 ;  /* 0x00000003b0077211 */ /* 0x080fe200008f0cff */
[----:B------:R-:W-:Y:S01]  /*1460*/  IMAD.SHL.U32 R188, R125, 0x100, RZ ;  /* 0x000001007dbc7824 */ /* 0x000fe200078e00ff */
[----:B------:R-:W-:Y:S01]  /*1470*/  LEA.HI.X R9, R178, R3, RZ, 0x1, P2 ;  /* 0x00000003b2097211 */ /* 0x000fe200010f0cff */
[----:B------:R-:W-:Y:S01]  /*1480*/  IMAD.SHL.U32 R176, R121, 0x100, RZ ;  /* 0x0000010079b07824 */ /* 0x000fe200078e00ff */
[----:B------:R-:W-:-:S02]  /*1490*/  SHF.L.U32 R190, R123, 0x8, RZ ;  /* 0x000000087bbe7819 */ /* 0x000fc400000006ff */
[-C--:B0-----:R-:W-:Y:S02]  /*14a0*/  LEA R12, P5, R31, R2.reuse, 0x9 ;  /* 0x000000021f0c7211 */ /* 0x081fe400078a48ff */
[-C--:B------:R-:W-:Y:S02]  /*14b0*/  LEA.HI.X R31, R18, R3.reuse, RZ, 0x1, P4 ;  /* 0x00000003121f7211 */ /* 0x080fe400020f0cff */
[-C--:B------:R-:W-:Y:S02]  /*14c0*/  LEA R14, P4, R33, R2.reuse, 0x9 ;  /* 0x00000002210e7211 */ /* 0x080fe400078848ff */
[----:B------:R-:W-:Y:S02]  /*14d0*/  LEA.HI.X R33, R20, R3, RZ, 0x1, P0 ;  /* 0x0000000314217211 */ /* 0x000fe400000f0cff */
[-C--:B------:R-:W-:Y:S02]  /*14e0*/  LEA R16, P0, R127, R2.reuse, 0x9 ;  /* 0x000000027f107211 */ /* 0x080fe400078048ff */
[----:B------:R-:W-:-:S02]  /*14f0*/  LEA R18, P1, R125, R2, 0x9 ;  /* 0x000000027d127211 */ /* 0x000fc400078248ff */
[-C--:B------:R-:W-:Y:S02]  /*1500*/  LEA R20, P2, R123, R2.reuse, 0x9 ;  /* 0x000000027b147211 */ /* 0x080fe400078448ff */
[-C--:B------:R-:W-:Y:S02]  /*1510*/  LEA.HI.X R11, R180, R3.reuse, RZ, 0x1, P3 ;  /* 0x00000003b40b7211 */ /* 0x080fe400018f0cff */
[----:B------:R-:W-:Y:S02]  /*1520*/  LEA R2, P3, R121, R2, 0x9 ;  /* 0x0000000279027211 */ /* 0x000fe400078648ff */
[-C--:B------:R-:W-:Y:S02]  /*1530*/  LEA.HI.X R13, R182, R3.reuse, RZ, 0x1, P5 ;  /* 0x00000003b60d7211 */ /* 0x080fe400028f0cff */
[-C--:B------:R-:W-:Y:S02]  /*1540*/  LEA.HI.X R15, R184, R3.reuse, RZ, 0x1, P4 ;  /* 0x00000003b80f7211 */ /* 0x080fe400020f0cff */
[----:B------:R-:W-:-:S02]  /*1550*/  LEA.HI.X R17, R186, R3, RZ, 0x1, P0 ;  /* 0x00000003ba117211 */ /* 0x000fc400000f0cff */
[-C--:B------:R-:W-:Y:S02]  /*1560*/  LEA.HI.X R19, R188, R3.reuse, RZ, 0x1, P1 ;  /* 0x00000003bc137211 */ /* 0x080fe400008f0cff */
[-C--:B------:R-:W-:Y:S02]  /*1570*/  LEA.HI.X R21, R190, R3.reuse, RZ, 0x1, P2 ;  /* 0x00000003be157211 */ /* 0x080fe400010f0cff */
[----:B------:R-:W-:Y:S01]  /*1580*/  LEA.HI.X R3, R176, R3, RZ, 0x1, P3 ;  /* 0x00000003b0037211 */ /* 0x000fe200018f0cff */
[----:B------:R-:W-:-:S04]  /*1590*/  IMAD.WIDE.U32 R4, R37, 0x2, R4 ;  /* 0x0000000225047825 */ /* 0x000fc800078e0004 */
[C---:B------:R-:W-:Y:S01]  /*15a0*/  IMAD.WIDE.U32 R22, R37.reuse, 0x2, R22 ;  /* 0x0000000225167825 */ /* 0x040fe200078e0016 */
[----:B------:R-:W5:Y:S03]  /*15b0*/  LDG.E.U16 R127, desc[UR16][R4.64] ;  /* 0x00000010047f7981 */ /* 0x000f66000c1e1500 */
        /* <DEDUP_REMOVED lines=85> */
[----:B------:R-:W0:Y:S01]  /*1b10*/  S2UR UR4, SR_CgaCtaId ;  /* 0x00000000000479c3 */ /* 0x000e220000008800 */
[----:B------:R-:W-:Y:S01]  /*1b20*/  UMOV UR8, 0x400 ;  /* 0x0000040000087882 */ /* 0x000fe20000000000 */
[----:B------:R-:W-:Y:S01]  /*1b30*/  IMAD R36, R37, 0x2, R36 ;  /* 0x0000000225247824 */ /* 0x000fe200078e0224 */
[----:B------:R-:W-:-:S04]  /*1b40*/  SHF.R.U32.HI R39, RZ, 0x1, R39 ;  /* 0x00000001ff277819 */ /* 0x000fc80000011627 */
[----:B------:R-:W-:Y:S01]  /*1b50*/  LOP3.LUT R39, R36, R39, RZ, 0x3c, !PT ;  /* 0x0000002724277212 */ /* 0x000fe200078e3cff */
[----:B0-----:R-:W-:-:S09]  /*1b60*/  ULEA UR8, UR4, UR8, 0x18 ;  /* 0x0000000804087291 */ /* 0x001fd2000f8ec03f */
[----:B--2---:R0:W-:Y:S04]  /*1b70*/  STS.U16 [R39+UR8+0x1c00], R64 ;  /* 0x001c004027007988 */ /* 0x0041e80008000408 */
[----:B------:R-:W-:Y:S01]  /*1b80*/  STS.U16 [R39+UR8], R44 ;  /* 0x0000002c27007988 */ /* 0x000fe20008000408 */
[----:B0-----:R-:W-:-:S03]  /*1b90*/  LOP3.LUT R64, R39, 0x40, RZ, 0x3c, !PT ;  /* 0x0000004027407812 */ /* 0x001fc600078e3cff */
[----:B---3--:R-:W-:Y:S04]  /*1ba0*/  STS.U16 [R39+UR8+0x8000], R38 ;  /* 0x0080002627007988 */ /* 0x008fe80008000408 */
[----:B----4-:R-:W-:Y:S04]  /*1bb0*/  STS.U16 [R39+UR8+0x400], R41 ;  /* 0x0004002927007988 */ /* 0x010fe80008000408 */
[----:B-----5:R-:W-:Y:S04]  /*1bc0*/  STS.U16 [R39+UR8+0x8400], R42 ;  /* 0x0084002a27007988 */ /* 0x020fe80008000408 */
[----:B------:R-:W-:Y:S04]  /*1bd0*/  STS.U16 [R39+UR8+0x800], R43 ;  /* 0x0008002b27007988 */ /* 0x000fe80008000408 */
        /* <DEDUP_REMOVED lines=58> */
[----:B------:R-:W-:Y:S04]  /*1f80*/  STS.U16 [R64+UR8], R34 ;  /* 0x0000002240007988 */ /* 0x000fe80008000408 */
        /* <DEDUP_REMOVED lines=8> */
[----:B------:R0:W-:Y:S04]  /*2010*/  STS.U16 [R64+UR8+0x9000], R0 ;  /* 0x0090000040007988 */ /* 0x0001e80008000408 */
        /* <DEDUP_REMOVED lines=126> */
[----:B0-----:R-:W2:Y:S04]  /*2800*/  LDG.E.U16 R0, desc[UR16][R24.64+0x40] ;  /* 0x0000401018007981 */ /* 0x001ea8000c1e1500 */
[----:B------:R-:W3:Y:S04]  /*2810*/  LDG.E.U16 R4, desc[UR16][R24.64+0xc0] ;  /* 0x0000c01018047981 */ /* 0x000ee8000c1e1500 */
[----:B------:R-:W4:Y:S04]  /*2820*/  LDG.E.U16 R5, desc[UR16][R24.64+0x140] ;  /* 0x0001401018057981 */ /* 0x000f28000c1e1500 */
[----:B------:R-:W5:Y:S04]  /*2830*/  LDG.E.U16 R22, desc[UR16][R24.64+0x1c0] ;  /* 0x0001c01018167981 */ /* 0x000f68000c1e1500 */
[----:B------:R-:W5:Y:S04]  /*2840*/  LDG.E.U16 R23, desc[UR16][R26.64+0x40] ;  /* 0x000040101a177981 */ /* 0x000f68000c1e1500 */
[----:B------:R-:W5:Y:S04]  /*2850*/  LDG.E.U16 R34, desc[UR16][R26.64+0xc0] ;  /* 0x0000c0101a227981 */ /* 0x000f68000c1e1500 */
[----:B------:R-:W5:Y:S04]  /*2860*/  LDG.E.U16 R35, desc[UR16][R26.64+0x140] ;  /* 0x000140101a237981 */ /* 0x000f68000c1e1500 */
[----:B------:R-:W5:Y:S04]  /*2870*/  LDG.E.U16 R36, desc[UR16][R26.64+0x1c0] ;  /* 0x0001c0101a247981 */ /* 0x000f68000c1e1500 */
[----:B------:R-:W5:Y:S04]  /*2880*/  LDG.E.U16 R37, desc[UR16][R28.64+0x40] ;  /* 0x000040101c257981 */ /* 0x000f68000c1e1500 */
[----:B------:R-:W5:Y:S04]  /*2890*/  LDG.E.U16 R38, desc[UR16][R28.64+0xc0] ;  /* 0x0000c0101c267981 */ /* 0x000f68000c1e1500 */
[----:B-1----:R-:W5:Y:S04]  /*28a0*/  LDG.E.U16 R39, desc[UR16][R28.64+0x140] ;  /* 0x000140101c277981 */ /* 0x002f68000c1e1500 */
        /* <DEDUP_REMOVED lines=45> */
[----:B------:R-:W-:-:S04]  /*2b80*/  SHF.R.U32.HI R63, RZ, 0x5, R187 ;  /* 0x00000005ff3f7819 */ /* 0x000fc800000116bb */
[----:B------:R-:W-:Y:S01]  /*2b90*/  R2UR UR4, R63 ;  /* 0x000000003f0472ca */ /* 0x000fe200000e0000 */
[----:B------:R-:W-:-:S04]  /*2ba0*/  UIADD3 UR5, UR8, 0x10000, URZ ;  /* 0x0001000008057890 */ /* 0x000fc8000fffe03f */
[----:B------:R-:W-:-:S08]  /*2bb0*/  USHF.R.U32.HI UR5, URZ, 0x4, UR5 ;  /* 0x000000043f057899 */ /* 0x000fd00008011605 */
[----:B------:R-:W-:-:S04]  /*2bc0*/  USHF.L.U32 UR4, UR4, 0x7, URZ ;  /* 0x0000000704047899 */ /* 0x000fc8000800063f */
[----:B------:R-:W-:Y:S02]  /*2bd0*/  ULOP3.LUT UR4, UR4, 0x200, URZ, 0xc0, !UPT ;  /* 0x0000020004047892 */ /* 0x000fe4000f8ec03f */
[----:B------:R-:W-:Y:S02]  /*2be0*/  USGXT.U32 UR10, UR5, 0xe ;  /* 0x0000000e050a789a */ /* 0x000fe40008000000 */
[----:B------:R-:W-:Y:S02]  /*2bf0*/  ULEA.HI UR4, UR8, UR4, URZ, 0x1c ;  /* 0x0000000408047291 */ /* 0x000fe4000f8fe03f */
[----:B------:R-:W-:Y:S02]  /*2c00*/  ULOP3.LUT UR6, UR10, 0x4000000, URZ, 0xfc, !UPT ;  /* 0x040000000a067892 */ /* 0x000fe4000f8efc3f */
[----:B------:R-:W-:Y:S01]  /*2c10*/  ULOP3.LUT UR9, UR4, 0x3fff, URZ, 0xc0, !UPT ;  /* 0x00003fff04097892 */ /* 0x000fe2000f8ec03f */
[----:B------:R-:W-:Y:S01]  /*2c20*/  UMOV UR7, 0x40000040 ;  /* 0x4000004000077882 */ /* 0x000fe20000000000 */
[----:B------:R-:W-:-:S05]  /*2c30*/  UMOV UR5, 0x40000040 ;  /* 0x4000004000057882 */ /* 0x000fca0000000000 */
[----:B------:R-:W-:Y:S01]  /*2c40*/  UMOV UR4, UR9 ;  /* 0x0000000900047c82 */ /* 0x000fe20008000000 */
[----:B--2---:R-:W-:Y:S04]  /*2c50*/  STS.U16 [R64+UR8+0x10800], R0 ;  /* 0x0108000040007988 */ /* 0x004fe80008000408 */
        /* <DEDUP_REMOVED lines=54> */
[----:B------:R0:W-:Y:S01]  /*2fc0*/  STS.U16 [R64+UR8+0x1fc00], R17 ;  /* 0x01fc001140007988 */ /* 0x0001e20008000408 */
[----:B------:R-:W-:Y:S06]  /*2fd0*/  BAR.SYNC.DEFER_BLOCKING 0x0 ;  /* 0x0000000000007b1d */ /* 0x000fec0000010000 */
[----:B0-----:R-:W-:-:S06]  /*2fe0*/  WARPGROUP.ARRIVE ;  /* 0x00000000000079c5 */ /* 0x001fcc0000000000 */
[----:B------:R-:W-:Y:S01]  /*2ff0*/  HGMMA.64x256x16.F32 R24, gdesc[UR4].tnspB, RZ, !UPT, gsb0 ;  /* 0x43e00000041879f0 */ /* 0x000fe2000c0008ff */
[----:B------:R-:W-:Y:S02]  /*3000*/  UIADD3 UR14, UP1, UR10, 0x4000080, URZ ;  /* 0x040000800a0e7890 */ /* 0x000fe4000ff3e03f */
[----:B------:R-:W-:Y:S01]  /*3010*/  UIADD3 UR12, UP0, UR9, 0x2, URZ ;  /* 0x00000002090c7890 */ /* 0x000fe2000ff1e03f */
[----:B------:R-:W-:Y:S01]  /*3020*/  UMOV UR4, URZ ;  /* 0x0000003f00047c82 */ /* 0x000fe20008000000 */
[----:B------:R-:W-:Y:S02]  /*3030*/  UMOV UR5, URZ ;  /* 0x0000003f00057c82 */ /* 0x000fe40008000000 */
[----:B------:R-:W-:Y:S02]  /*3040*/  UIADD3.X UR13, UR4, 0x40000040, URZ, UP0, !UPT ;  /* 0x40000040040d7890 */ /* 0x000fe400087fe43f */
[----:B------:R-:W-:Y:S02]  /*3050*/  UIADD3.X UR15, UR5, 0x40000040, URZ, UP1, !UPT ;  /* 0x40000040050f7890 */ /* 0x000fe40008ffe43f */
[----:B------:R-:W-:-:S02]  /*3060*/  UIADD3.64 UR32, UR12, 0x2, URZ ;  /* 0x000000020c207897 */ /* 0x000fc4000fffe03f */
[----:B------:R-:W-:Y:S01]  /*3070*/  UIADD3.64 UR34, UR14, 0x80, URZ ;  /* 0x000000800e227897 */ /* 0x000fe2000fffe03f */
[----:B------:R-:W-:Y:S02]  /*3080*/  WARPGROUP.DEPBAR.LE gsb0, 0x0 ;  /* 0x00008000000079c5 */ /* 0x000fe40000010000 */
[----:B------:R-:W-:-:S12]  /*3090*/  WARPGROUP.ARRIVE ;  /* 0x00000000000079c5 */ /* 0x000fd80000000000 */
[----:B------:R-:W-:Y:S01]  /*30a0*/  HGMMA.64x256x16.F32 R24, gdesc[UR12].tnspB, R24, gsb0 ;  /* 0x43e000000c1879f0 */ /* 0x000fe20008000818 */
[----:B------:R-:W-:Y:S02]  /*30b0*/  UIADD3.64 UR38, UR14, 0x100, URZ ;  /* 0x000001000e267897 */ /* 0x000fe4000fffe03f */
[----:B------:R-:W-:Y:S01]  /*30c0*/  UIADD3.64 UR36, UR12, 0x4, URZ ;  /* 0x000000040c247897 */ /* 0x000fe2000fffe03f */
[----:B------:R-:W-:Y:S02]  /*30d0*/  WARPGROUP.DEPBAR.LE gsb0, 0x0 ;  /* 0x00008000000079c5 */ /* 0x000fe40000010000 */
[----:B------:R-:W-:-:S15]  /*30e0*/  WARPGROUP.ARRIVE ;  /* 0x00000000000079c5 */ /* 0x000fde0000000000 */
[----:B------:R-:W-:-:S07]  /*30f0*/  NOP ;  /* 0x0000000000007918 */ /* 0x000fce0000000000 */
        /* <DEDUP_REMOVED lines=26> */
[----:B------:R-:W-:Y:S02]  /*32a0*/  WARPGROUP.DEPBAR.LE gsb0, 0x0 ;  /* 0x00008000000079c5 */ /* 0x000fe40000010000 */
[----:B------:R-:W-:-:S15]  /*32b0*/  WARPGROUP.ARRIVE ;  /* 0x00000000000079c5 */ /* 0x000fde0000000000 */
[----:B------:R-:W-:-:S08]  /*32c0*/  NOP ;  /* 0x0000000000007918 */ /* 0x000fd00000000000 */
[----:B------:R-:W-:Y:S03]  /*32d0*/  HGMMA.64x256x16.F32 R24, gdesc[UR20].tnspB, R24, gsb0 ;  /* 0x43e00000141879f0 */ /* 0x000fe60008000818 */
[----:B------:R-:W-:Y:S02]  /*32e0*/  WARPGROUP.DEPBAR.LE gsb0, 0x0 ;  /* 0x00008000000079c5 */ /* 0x000fe40000010000 */
[----:B------:R-:W-:Y:S04]  /*32f0*/  STL [R1+0x10], R56 ;  /* 0x0000103801007387 */ /* 0x000fe80000100800 */
        /* <DEDUP_REMOVED lines=15> */
[----:B------:R-:W-:Y:S04]  /*33f0*/  STL.64 [R1+0x50], R88 ;  /* 0x0000505801007387 */ /* 0x000fe80000100a00 */
        /* <DEDUP_REMOVED lines=15> */
[----:B------:R-:W-:Y:S04]  /*34f0*/  STL [R1+0xd0], R120 ;  /* 0x0000d07801007387 */ /* 0x000fe80000100800 */
[----:B------:R-:W-:Y:S04]  /*3500*/  STL [R1+0xd4], R122 ;  /* 0x0000d47a01007387 */ /* 0x000fe80000100800 */
[----:B------:R-:W-:Y:S04]  /*3510*/  STL [R1+0xd8], R124 ;  /* 0x0000d87c01007387 */ /* 0x000fe80000100800 */
[----:B------:R-:W-:Y:S01]  /*3520*/  STL [R1+0xdc], R126 ;  /* 0x0000dc7e01007387 */ /* 0x000fe20000100800 */
[----:B------:R-:W-:-:S03]  /*3530*/  IMAD.MOV.U32 R8, RZ, RZ, R24 ;  /* 0x000000ffff087224 */ /* 0x000fc600078e0018 */
[----:B------:R-:W-:Y:S01]  /*3540*/  STL [R1+0xe0], R136 ;  /* 0x0000e08801007387 */ /* 0x000fe20000100800 */
[----:B------:R-:W-:Y:S01]  /*3550*/  MOV R9, R26 ;  /* 0x0000001a00097202 */ /* 0x000fe20000000f00 */
[----:B------:R-:W-:Y:S02]  /*3560*/  IMAD.MOV.U32 R10, RZ, RZ, R40 ;  /* 0x000000ffff0a7224 */ /* 0x000fe400078e0028 */
[----:B------:R-:W-:Y:S01]  /*3570*/  STL [R1+0xe4], R138 ;  /* 0x0000e48a01007387 */ /* 0x000fe20000100800 */
[----:B------:R-:W-:Y:S01]  /*3580*/  IMAD.MOV.U32 R11, RZ, RZ, R42 ;  /* 0x000000ffff0b7224 */ /* 0x000fe200078e002a */
[----:B------:R-:W-:Y:S01]  /*3590*/  MOV R13, R30 ;  /* 0x0000001e000d7202 */ /* 0x000fe20000000f00 */
[----:B------:R-:W-:Y:S01]  /*35a0*/  IMAD.MOV.U32 R12, RZ, RZ, R28 ;  /* 0x000000ffff0c7224 */ /* 0x000fe200078e001c */
[----:B------:R-:W-:Y:S01]  /*35b0*/  STL [R1+0xe8], R140 ;  /* 0x0000e88c01007387 */ /* 0x000fe20000100800 */
[----:B------:R-:W-:Y:S01]  /*35c0*/  IMAD.MOV.U32 R14, RZ, RZ, R44 ;  /* 0x000000ffff0e7224 */ /* 0x000fe200078e002c */
[----:B------:R-:W-:Y:S01]  /*35d0*/  MOV R21, R34 ;  /* 0x0000002200157202 */ /* 0x000fe20000000f00 */
        /* <DEDUP_REMOVED lines=31> */
[----:B------:R0:W-:Y:S01]  /*37d0*/  STL [R1+0xec], R142 ;  /* 0x0000ec8e01007387 */ /* 0x0001e20000100800 */
[----:B------:R-:W-:-:S02]  /*37e0*/  IMAD.MOV.U32 R154, RZ, RZ, R37 ;  /* 0x000000ffff9a7224 */ /* 0x000fc400078e0025 */
[----:B------:R-:W-:Y:S02]  /*37f0*/  IMAD.MOV.U32 R152, RZ, RZ, R53 ;  /* 0x000000ffff987224 */ /* 0x000fe400078e0035 */
[----:B------:R-:W-:Y:S02]  /*3800*/  IMAD.MOV.U32 R7, RZ, RZ, R55 ;  /* 0x000000ffff077224 */ /* 0x000fe400078e0037 */
[----:B------:R-:W-:Y:S02]  /*3810*/  IMAD.MOV.U32 R251, RZ, RZ, R57 ;  /* 0x000000fffffb7224 */ /* 0x000fe400078e0039 */
[----:B------:R-:W-:Y:S02]  /*3820*/  IMAD.MOV.U32 R249, RZ, RZ, R73 ;  /* 0x000000fffff97224 */ /* 0x000fe400078e0049 */
[----:B------:R-:W-:Y:S02]  /*3830*/  IMAD.MOV.U32 R248, RZ, RZ, R75 ;  /* 0x000000fffff87224 */ /* 0x000fe400078e004b */
        /* <DEDUP_REMOVED lines=27> */
[----:B0-----:R-:W-:-:S06]  /*39f0*/  WARPGROUP.ARRIVE ;  /* 0x00000000000079c5 */ /* 0x001fcc0000000000 */
[----:B------:R-:W-:Y:S01]  /*3a00*/  HGMMA.64x256x16.F32 R24, gdesc[UR4].tnspB, RZ, !UPT, gsb0 ;  /* 0x43e00000041879f0 */ /* 0x000fe2000c0008ff */
[----:B------:R-:W-:Y:S01]  /*3a10*/  UIADD3.64 UR4, UR12, 0x400, URZ ;  /* 0x000004000c047897 */ /* 0x000fe2000fffe03f */
[----:B------:R-:W-:Y:S01]  /*3a20*/  UMOV UR6, UR14 ;  /* 0x0000000e00067c82 */ /* 0x000fe20008000000 */
[----:B------:R-:W-:Y:S01]  /*3a30*/  UMOV UR7, UR15 ;  /* 0x0000000f00077c82 */ /* 0x000fe20008000000 */
[----:B------:R-:W-:Y:S01]  /*3a40*/  UIADD3.64 UR32, UR12, 0x402, URZ ;  /* 0x000004020c207897 */ /* 0x000fe2000fffe03f */
[----:B------:R-:W-:Y:S02]  /*3a50*/  WARPGROUP.DEPBAR.LE gsb0, 0x0 ;  /* 0x00008000000079c5 */ /* 0x000fe40000010000 */
[----:B------:R-:W-:-:S15]  /*3a60*/  WARPGROUP.ARRIVE ;  /* 0x00000000000079c5 */ /* 0x000fde0000000000 */
[----:B------:R-:W-:-:S06]  /*3a70*/  NOP ;  /* 0x0000000000007918 */ /* 0x000fcc0000000000 */
[----:B------:R-:W-:Y:S01]  /*3a80*/  HGMMA.64x256x16.F32 R24, gdesc[UR4].tnspB, R24, gsb0 ;  /* 0x43e00000041879f0 */ /* 0x000fe20008000818 */
[----:B------:R-:W-:Y:S02]  /*3a90*/  UIADD3.64 UR36, UR12, 0x404, URZ ;  /* 0x000004040c247897 */ /* 0x000fe4000fffe03f */
[----:B------:R-:W-:Y:S02]  /*3aa0*/  WARPGROUP.DEPBAR.LE gsb0, 0x0 ;  /* 0x00008000000079c5 */ /* 0x000fe40000010000 */
[----:B------:R-:W-:-:S15]  /*3ab0*/  WARPGROUP.ARRIVE ;  /* 0x00000000000079c5 */ /* 0x000fde0000000000 */
[----:B------:R-:W-:-:S08]  /*3ac0*/  NOP ;  /* 0x0000000000007918 */ /* 0x000fd00000000000 */
        /* <DEDUP_REMOVED lines=16> */
[----:B------:R-:W-:Y:S01]  /*3bd0*/  UIADD3.64 UR12, UR12, 0xc04, URZ ;  /* 0x00000c040c0c7897 */ /* 0x000fe2000fffe03f */
[----:B------:R-:W-:Y:S01]  /*3be0*/  UMOV UR14, UR22 ;  /* 0x00000016000e7c82 */ /* 0x000fe20008000000 */
[----:B------:R-:W-:Y:S01]  /*3bf0*/  UMOV UR15, UR23 ;  /* 0x00000017000f7c82 */ /* 0x000fe20008000000 */
[----:B------:R-:W-:Y:S02]  /*3c00*/  WARPGROUP.DEPBAR.LE gsb0, 0x0 ;  /* 0x00008000000079c5 */ /* 0x000fe40000010000 */
[----:B------:R-:W-:-:S15]  /*3c10*/  WARPGROUP.ARRIVE ;  /* 0x00000000000079c5 */ /* 0x000fde0000000000 */
[----:B------:R-:W-:-:S07]  /*3c20*/  NOP ;  /* 0x0000000000007918 */ /* 0x000fce0000000000 */
[----:B------:R-:W-:Y:S01]  /*3c30*/  HGMMA.64x256x16.F32 R24, gdesc[UR24].tnspB, R24, gsb0 ;  /* 0x43e00000181879f0 */ /* 0x000fe20008000818 */
[C---:B------:R-:W-:Y:S01]  /*3c40*/  IMAD.SHL.U32 R4, R187.reuse, 0x20, RZ ;  /* 0x00000020bb047824 */ /* 0x040fe200078e00ff */
[----:B------:R-:W-:Y:S02]  /*3c50*/  SHF.R.S32.HI R0, RZ, 0x5, R187 ;  /* 0x00000005ff007819 */ /* 0x000fe400000114bb */
[C---:B------:R-:W-:Y:S01]  /*3c60*/  SHF.L.U32 R3, R187.reuse, 0x9, RZ ;  /* 0x00000009bb037819 */ /* 0x040fe200000006ff */
[C---:B------:R-:W-:Y:S01]  /*3c70*/  IMAD.SHL.U32 R2, R187.reuse, 0x10, RZ ;  /* 0x00000010bb027824 */ /* 0x040fe200078e00ff */
[----:B------:R-:W-:Y:S02]  /*3c80*/  SGXT R0, R0, 0x1 ;  /* 0x000000010000781a */ /* 0x000fe40000000200 */
[----:B------:R-:W-:Y:S01]  /*3c90*/  LOP3.LUT R4, R4, 0x60, RZ, 0xc0, !PT ;  /* 0x0000006004047812 */ /* 0x000fe200078ec0ff */
[----:B------:R-:W-:Y:S01]  /*3ca0*/  IMAD.SHL.U32 R5, R187, 0x2, RZ ;  /* 0x00000002bb057824 */ /* 0x000fe200078e00ff */
[----:B------:R-:W-:-:S02]  /*3cb0*/  LOP3.LUT R3, R3, 0x3000, RZ, 0xc0, !PT ;  /* 0x0000300003037812 */ /* 0x000fc400078ec0ff */
[----:B------:R-:W-:Y:S02]  /*3cc0*/  SHF.R.S32.HI R6, RZ, 0x2, R187 ;  /* 0x00000002ff067819 */ /* 0x000fe400000114bb */
[----:B------:R-:W-:Y:S02]  /*3cd0*/  LOP3.LUT R0, R0, 0x4010, RZ, 0xc0, !PT ;  /* 0x0000401000007812 */ /* 0x000fe400078ec0ff */
[--C-:B------:R-:W-:Y:S02]  /*3ce0*/  LOP3.LUT R4, R4, 0xf80, R2.reuse, 0xf8, !PT ;  /* 0x00000f8004047812 */ /* 0x100fe400078ef802 */
[----:B------:R-:W-:Y:S02]  /*3cf0*/  LOP3.LUT R2, R3, 0x70, R2, 0xf8, !PT ;  /* 0x0000007003027812 */ /* 0x000fe400078ef802 */
[----:B------:R-:W-:Y:S02]  /*3d00*/  SGXT R3, R6, 0x1 ;  /* 0x000000010603781a */ /* 0x000fe40000000200 */
[----:B------:R-:W-:-:S02]  /*3d10*/  LOP3.LUT R0, R0, 0x180, R5, 0xf8, !PT ;  /* 0x0000018000007812 */ /* 0x000fc400078ef805 */
[----:B------:R-:W-:Y:S02]  /*3d20*/  LOP3.LUT R4, R4, 0x4010, R3, 0xf8, !PT ;  /* 0x0000401004047812 */ /* 0x000fe400078ef803 */
[----:B------:R-:W-:Y:S02]  /*3d30*/  LOP3.LUT R0, R0, R2, RZ, 0x3c, !PT ;  /* 0x0000000200007212 */ /* 0x000fe400078e3cff */
[----:B------:R-:W0:Y:S01]  /*3d40*/  LDC.64 R2, c[0x0][0x220] ;  /* 0x00008800ff027b82 */ /* 0x000e220000000a00 */
[----:B------:R-:W-:Y:S02]  /*3d50*/  SHF.R.U32.HI R5, RZ, 0x5, R187 ;  /* 0x00000005ff057819 */ /* 0x000fe400000116bb */
[----:B------:R-:W-:Y:S02]  /*3d60*/  LOP3.LUT R239, R187, 0xe0, RZ, 0xc0, !PT ;  /* 0x000000e0bbef7812 */ /* 0x000fe400078ec0ff */
[----:B------:R-:W-:Y:S02]  /*3d70*/  SGXT.U32 R5, R5, 0x3 ;  /* 0x000000030505781a */ /* 0x000fe40000000000 */
[----:B------:R-:W-:-:S02]  /*3d80*/  LOP3.LUT R252, R4, 0x10, RZ, 0x3c, !PT ;  /* 0x0000001004fc7812 */ /* 0x000fc400078e3cff */
[C---:B------:R-:W-:Y:S02]  /*3d90*/  LOP3.LUT R230, R5.reuse, 0x20, RZ, 0xfc, !PT ;  /* 0x0000002005e67812 */ /* 0x040fe400078efcff */
[C---:B------:R-:W-:Y:S02]  /*3da0*/  LOP3.LUT R228, R5.reuse, 0x28, RZ, 0xfc, !PT ;  /* 0x0000002805e47812 */ /* 0x040fe400078efcff */
[C---:B------:R-:W-:Y:S02]  /*3db0*/  LOP3.LUT R236, R5.reuse, 0x8, RZ, 0xfc, !PT ;  /* 0x0000000805ec7812 */ /* 0x040fe400078efcff */
[C---:B------:R-:W-:Y:S02]  /*3dc0*/  LOP3.LUT R226, R5.reuse, 0x30, RZ, 0xfc, !PT ;  /* 0x0000003005e27812 */ /* 0x040fe400078efcff */
[C---:B------:R-:W-:Y:S02]  /*3dd0*/  LOP3.LUT R234, R5.reuse, 0x10, RZ, 0xfc, !PT ;  /* 0x0000001005ea7812 */ /* 0x040fe400078efcff */
[----:B------:R-:W-:-:S02]  /*3de0*/  LOP3.LUT R224, R5, 0x38, RZ, 0xfc, !PT ;  /* 0x0000003805e07812 */ /* 0x000fc400078efcff */
[----:B0-----:R-:W-:Y:S01]  /*3df0*/  LEA R238, P0, R239, R2, 0x5 ;  /* 0x00000002efee7211 */ /* 0x001fe200078028ff */
[----:B------:R-:W-:Y:S02]  /*3e00*/  WARPGROUP.DEPBAR.LE gsb0, 0x0 ;  /* 0x00008000000079c5 */ /* 0x000fe40000010000 */
[----:B------:R-:W-:-:S06]  /*3e10*/  WARPGROUP.ARRIVE ;  /* 0x00000000000079c5 */ /* 0x000fcc0000000000 */
[----:B------:R-:W-:Y:S01]  /*3e20*/  HGMMA.64x256x16.F32 R24, gdesc[UR12].tnspB, R24, gsb0 ;  /* 0x43e000000c1879f0 */ /* 0x000fe20008000818 */
[C---:B------:R-:W-:Y:S02]  /*3e30*/  LOP3.LUT R232, R5.reuse, 0x18, RZ, 0xfc, !PT ;  /* 0x0000001805e87812 */ /* 0x040fe400078efcff */
[----:B------:R-:W-:Y:S02]  /*3e40*/  LOP3.LUT R222, R5, 0x40, RZ, 0xfc, !PT ;  /* 0x0000004005de7812 */ /* 0x000fe400078efcff */
[----:B------:R-:W-:Y:S02]  /*3e50*/  LOP3.LUT R187, R187, 0x1f, RZ, 0xc0, !PT ;  /* 0x0000001fbbbb7812 */ /* 0x000fe400078ec0ff */
[C---:B------:R-:W-:Y:S02]  /*3e60*/  LOP3.LUT R220, R5.reuse, 0x48, RZ, 0xfc, !PT ;  /* 0x0000004805dc7812 */ /* 0x040fe400078efcff */
[C---:B------:R-:W-:Y:S02]  /*3e70*/  LOP3.LUT R218, R5.reuse, 0x50, RZ, 0xfc, !PT ;  /* 0x0000005005da7812 */ /* 0x040fe400078efcff */
[----:B------:R-:W-:-:S02]  /*3e80*/  LOP3.LUT R216, R5, 0x58, RZ, 0xfc, !PT ;  /* 0x0000005805d87812 */ /* 0x000fc400078efcff */
[C---:B------:R-:W-:Y:S02]  /*3e90*/  LOP3.LUT R170, R5.reuse, 0x60, RZ, 0xfc, !PT ;  /* 0x0000006005aa7812 */ /* 0x040fe400078efcff */
[C---:B------:R-:W-:Y:S02]  /*3ea0*/  LOP3.LUT R168, R5.reuse, 0x68, RZ, 0xfc, !PT ;  /* 0x0000006805a87812 */ /* 0x040fe400078efcff */
[----:B------:R-:W-:-:S05]  /*3eb0*/  LOP3.LUT R6, R5, 0xa8, RZ, 0xfc, !PT ;  /* 0x000000a805067812 */ /* 0x000fca00078efcff */
[----:B------:R-:W-:Y:S01]  /*3ec0*/  IMAD.SHL.U32 R177, R6, 0x100, RZ ;  /* 0x0000010006b17824 */ /* 0x000fe200078e00ff */
[----:B------:R-:W-:Y:S02]  /*3ed0*/  WARPGROUP.DEPBAR.LE gsb0, 0x0 ;  /* 0x00008000000079c5 */ /* 0x000fe40000010000 */
[----:B------:R-:W-:Y:S06]  /*3ee0*/  BAR.SYNC.DEFER_BLOCKING 0x0 ;  /* 0x0000000000007b1d */ /* 0x000fec0000010000 */
[----:B------:R0:W-:Y:S04]  /*3ef0*/  STS.128 [R4+UR8], R8 ;  /* 0x0000000804007988 */ /* 0x0001e80008000c08 */
[----:B------:R1:W-:Y:S04]  /*3f00*/  STS.128 [R4+UR8+0x1000], R12 ;  /* 0x0010000c04007988 */ /* 0x0003e80008000c08 */
[----:B------:R-:W-:Y:S04]  /*3f10*/  STS.128 [R4+UR8+0x2000], R20 ;  /* 0x0020001404007988 */ /* 0x000fe80008000c08 */
[----:B------:R2:W-:Y:S01]  /*3f20*/  STS.128 [R4+UR8+0x3000], R16 ;  /* 0x0030001004007988 */ /* 0x0005e20008000c08 */
[----:B0-----:R-:W-:Y:S01]  /*3f30*/  IMAD.MOV.U32 R8, RZ, RZ, R166 ;  /* 0x000000ffff087224 */ /* 0x001fe200078e00a6 */
[----:B------:R-:W-:Y:S01]  /*3f40*/  MOV R9, R165 ;  /* 0x000000a500097202 */ /* 0x000fe20000000f00 */
[----:B------:R-:W-:-:S02]  /*3f50*/  IMAD.MOV.U32 R10, RZ, RZ, R164 ;  /* 0x000000ffff0a7224 */ /* 0x000fc400078e00a4 */
[----:B------:R-:W-:Y:S01]  /*3f60*/  IMAD.MOV.U32 R11, RZ, RZ, R163 ;  /* 0x000000ffff0b7224 */ /* 0x000fe200078e00a3 */
[----:B-1----:R-:W-:Y:S01]  /*3f70*/  MOV R13, R153 ;  /* 0x00000099000d7202 */ /* 0x002fe20000000f00 */
[----:B------:R-:W-:Y:S02]  /*3f80*/  IMAD.MOV.U32 R12, RZ, RZ, R154 ;  /* 0x000000ffff0c7224 */ /* 0x000fe400078e009a */
[----:B------:R-:W-:Y:S02]  /*3f90*/  IMAD.MOV.U32 R14, RZ, RZ, R152 ;  /* 0x000000ffff0e7224 */ /* 0x000fe400078e0098 */
[----:B------:R-:W-:Y:S01]  /*3fa0*/  IMAD.MOV.U32 R15, RZ, RZ, R7 ;  /* 0x000000ffff0f7224 */ /* 0x000fe200078e0007 */
[----:B------:R0:W-:Y:S01]  /*3fb0*/  STS.128 [R252+UR8], R8 ;  /* 0x00000008fc007988 */ /* 0x0001e20008000c08 */
[----:B------:R-:W-:Y:S01]  /*3fc0*/  IMAD.SHL.U32 R7, R239, 0x8, RZ ;  /* 0x00000008ef077824 */ /* 0x000fe200078e00ff */
[----:B--2---:R-:W-:Y:S01]  /*3fd0*/  MOV R17, R161 ;  /* 0x000000a100117202 */ /* 0x004fe20000000f00 */
[----:B------:R-:W-:Y:S01]  /*3fe0*/  IMAD.MOV.U32 R16, RZ, RZ, R162 ;  /* 0x000000ffff107224 */ /* 0x000fe200078e00a2 */
[----:B------:R1:W-:Y:S01]  /*3ff0*/  STS.128 [R252+UR8+0x3000], R12 ;  /* 0x0030000cfc007988 */ /* 0x0003e20008000c08 */
[----:B------:R-:W-:-:S02]  /*4000*/  IMAD.MOV.U32 R18, RZ, RZ, R160 ;  /* 0x000000ffff127224 */ /* 0x000fc400078e00a0 */
[----:B------:R-:W-:Y:S01]  /*4010*/  IMAD.MOV.U32 R19, RZ, RZ, R159 ;  /* 0x000000ffff137224 */ /* 0x000fe200078e009f */
[----:B------:R-:W-:Y:S02]  /*4020*/  LEA.HI.X R239, R7, R3, RZ, 0x2, P0 ;  /* 0x0000000307ef7211 */ /* 0x000fe400000f14ff */
[----:B------:R-:W-:Y:S02]  /*4030*/  SHF.L.U32 R7, R236, 0x8, RZ ;  /* 0x00000008ec077819 */ /* 0x000fe400000006ff */
[----:B------:R2:W-:Y:S01]  /*4040*/  STS.128 [R252+UR8+0x1000], R16 ;  /* 0x00100010fc007988 */ /* 0x0005e20008000c08 */
[----:B0-----:R-:W-:Y:S01]  /*4050*/  IMAD.MOV.U32 R8, RZ, RZ, R158 ;  /* 0x000000ffff087224 */ /* 0x001fe200078e009e */
[----:B------:R-:W-:Y:S01]  /*4060*/  MOV R9, R157 ;  /* 0x0000009d00097202 */ /* 0x000fe20000000f00 */
[----:B------:R-:W-:Y:S02]  /*4070*/  IMAD.MOV.U32 R10, RZ, RZ, R156 ;  /* 0x000000ffff0a7224 */ /* 0x000fe400078e009c */
[----:B------:R-:W-:-:S02]  /*4080*/  IMAD.MOV.U32 R11, RZ, RZ, R155 ;  /* 0x000000ffff0b7224 */ /* 0x000fc400078e009b */
[C---:B-1----:R-:W-:Y:S01]  /*4090*/  IMAD.SHL.U32 R13, R230.reuse, 0x100, RZ ;  /* 0x00000100e60d7824 */ /* 0x042fe200078e00ff */
[-C--:B------:R-:W-:Y:S02]  /*40a0*/  LEA R230, P5, R230, R2.reuse, 0xa ;  /* 0x00000002e6e67211 */ /* 0x080fe400078a50ff */
[C---:B------:R-:W-:Y:S01]  /*40b0*/  SHF.L.U32 R15, R228.reuse, 0x8, RZ ;  /* 0x00000008e40f7819 */ /* 0x040fe200000006ff */
[----:B------:R0:W-:Y:S01]  /*40c0*/  STS.128 [R252+UR8+0x2000], R8 ;  /* 0x00200008fc007988 */ /* 0x0001e20008000c08 */
[-C--:B------:R-:W-:Y:S01]  /*40d0*/  LEA R228, P6, R228, R2.reuse, 0xa ;  /* 0x00000002e4e47211 */ /* 0x080fe200078c50ff */
[----:B--2---:R-:W-:Y:S01]  /*40e0*/  IMAD.SHL.U32 R17, R226, 0x100, RZ ;  /* 0x00000100e2117824 */ /* 0x004fe200078e00ff */
[-C--:B------:R-:W-:Y:S01]  /*40f0*/  LEA R236, P2, R236, R2.reuse, 0xa ;  /* 0x00000002ecec7211 */ /* 0x080fe200078450ff */
[----:B------:R-:W-:Y:S01]  /*4100*/  IMAD.SHL.U32 R19, R224, 0x100, RZ ;  /* 0x00000100e0137824 */ /* 0x000fe200078e00ff */
[----:B------:R-:W-:Y:S02]  /*4110*/  LEA R226, P0, R226, R2, 0xa ;  /* 0x00000002e2e27211 */ /* 0x000fe400078050ff */
[----:B------:R-:W-:-:S02]  /*4120*/  LEA.HI.X R231, R13, R3, RZ, 0x2, P5 ;  /* 0x000000030de77211 */ /* 0x000fc400028f14ff */
[-C--:B------:R-:W-:Y:S02]  /*4130*/  LEA R224, P1, R224, R2.reuse, 0xa ;  /* 0x00000002e0e07211 */ /* 0x080fe400078250ff */
[-C--:B------:R-:W-:Y:S02]  /*4140*/  LEA.HI.X R229, R15, R3.reuse, RZ, 0x2, P6 ;  /* 0x000000030fe57211 */ /* 0x080fe400030f14ff */
[----:B------:R-:W-:Y:S01]  /*4150*/  SHF.L.U32 R21, R222, 0x8, RZ ;  /* 0x00000008de157819 */ /* 0x000fe200000006ff */
[C---:B0-----:R-:W-:Y:S01]  /*4160*/  IMAD.SHL.U32 R9, R234.reuse, 0x100, RZ ;  /* 0x00000100ea097824 */ /* 0x041fe200078e00ff */
[-C--:B------:R-:W-:Y:S01]  /*4170*/  LEA R234, P3, R234, R2.reuse, 0xa ;  /* 0x00000002eaea7211 */ /* 0x080fe200078650ff */
[C---:B------:R-:W-:Y:S01]  /*4180*/  IMAD.SHL.U32 R11, R232.reuse, 0x100, RZ ;  /* 0x00000100e80b7824 */ /* 0x040fe200078e00ff */
[-C--:B------:R-:W-:Y:S02]  /*4190*/  LEA R232, P4, R232, R2.reuse, 0xa ;  /* 0x00000002e8e87211 */ /* 0x080fe400078850ff */
[-C--:B------:R-:W-:Y:S01]  /*41a0*/  LEA.HI.X R237, R7, R3.reuse, RZ, 0x2, P2 ;  /* 0x0000000307ed7211 */ /* 0x080fe200010f14ff */
[----:B------:R-:W-:Y:S01]  /*41b0*/  IMAD.SHL.U32 R23, R220, 0x100, RZ ;  /* 0x00000100dc177824 */ /* 0x000fe200078e00ff */
[----:B------:R-:W-:Y:S01]  /*41c0*/  LEA R222, P2, R222, R2, 0xa ;  /* 0x00000002dede7211 */ /* 0x000fe200078450ff */
[----:B------:R-:W-:Y:S01]  /*41d0*/  IMAD.WIDE.U32 R230, R187, 0x4, R230 ;  /* 0x00000004bbe67825 */ /* 0x000fe200078e00e6 */
[----:B------:R-:W-:-:S02]  /*41e0*/  LEA.HI.X R227, R17, R3, RZ, 0x2, P0 ;  /* 0x0000000311e37211 */ /* 0x000fc400000f14ff */
[-C--:B------:R-:W-:Y:S01]  /*41f0*/  LEA.HI.X R235, R9, R3.reuse, RZ, 0x2, P3 ;  /* 0x0000000309eb7211 */ /* 0x080fe200018f14ff */
[----:B------:R-:W-:Y:S01]  /*4200*/  IMAD.SHL.U32 R153, R218, 0x100, RZ ;  /* 0x00000100da997824 */ /* 0x000fe200078e00ff */
[-C--:B------:R-:W-:Y:S01]  /*4210*/  LEA R220, P3, R220, R2.reuse, 0xa ;  /* 0x00000002dcdc7211 */ /* 0x080fe200078650ff */
[----:B------:R-:W-:Y:S01]  /*4220*/  IMAD.WIDE.U32 R228, R187, 0x4, R228 ;  /* 0x00000004bbe47825 */ /* 0x000fe200078e00e4 */
[-C--:B------:R-:W-:Y:S02]  /*4230*/  LEA.HI.X R225, R19, R3.reuse, RZ, 0x2, P1 ;  /* 0x0000000313e17211 */ /* 0x080fe400008f14ff */
[-C--:B------:R-:W-:Y:S01]  /*4240*/  LEA.HI.X R233, R11, R3.reuse, RZ, 0x2, P4 ;  /* 0x000000030be97211 */ /* 0x080fe200020f14ff */
[----:B------:R-:W-:Y:S01]  /*4250*/  IMAD.WIDE.U32 R226, R187, 0x4, R226 ;  /* 0x00000004bbe27825 */ /* 0x000fe200078e00e2 */
[-C--:B------:R-:W-:Y:S02]  /*4260*/  LEA R218, P4, R218, R2.reuse, 0xa ;  /* 0x00000002dada7211 */ /* 0x080fe400078850ff */
[-C--:B------:R-:W-:Y:S01]  /*4270*/  LEA.HI.X R223, R21, R3.reuse, RZ, 0x2, P2 ;  /* 0x0000000315df7211 */ /* 0x080fe200010f14ff */
[----:B------:R-:W-:Y:S01]  /*4280*/  STL [R1+0x204], R230 ;  /* 0x000204e601007387 */ /* 0x000fe20000100800 */
[----:B------:R-:W-:Y:S01]  /*4290*/  SHF.L.U32 R155, R216, 0x8, RZ ;  /* 0x00000008d89b7819 */ /* 0x000fe200000006ff */
[----:B------:R-:W-:Y:S01]  /*42a0*/  IMAD.SHL.U32 R157, R170, 0x100, RZ ;  /* 0x00000100aa9d7824 */ /* 0x000fe200078e00ff */
[-C--:B------:R-:W-:Y:S01]  /*42b0*/  LEA R216, P5, R216, R2.reuse, 0xa ;  /* 0x00000002d8d87211 */ /* 0x080fe200078a50ff */
[----:B------:R-:W-:Y:S01]  /*42c0*/  STL [R1+0x200], R231 ;  /* 0x000200e701007387 */ /* 0x000fe20000100800 */
[-C--:B------:R-:W-:Y:S01]  /*42d0*/  LEA.HI.X R221, R23, R3.reuse, RZ, 0x2, P3 ;  /* 0x0000000317dd7211 */ /* 0x080fe200018f14ff */
[----:B------:R-:W-:Y:S01]  /*42e0*/  IMAD.WIDE.U32 R224, R187, 0x4, R224 ;  /* 0x00000004bbe07825 */ /* 0x000fe200078e00e0 */
[C---:B------:R-:W-:Y:S01]  /*42f0*/  LOP3.LUT R166, R5.reuse, 0x70, RZ, 0xfc, !PT ;  /* 0x0000007005a67812 */ /* 0x040fe200078efcff */
[----:B------:R-:W-:Y:S01]  /*4300*/  STL [R1+0x208], R228 ;  /* 0x000208e401007387 */ /* 0x000fe20000100800 */
[----:B------:R-:W-:Y:S01]  /*4310*/  LOP3.LUT R164, R5, 0x78, RZ, 0xfc, !PT ;  /* 0x0000007805a47812 */ /* 0x000fe200078efcff */
[----:B------:R-:W-:Y:S01]  /*4320*/  IMAD.SHL.U32 R159, R168, 0x100, RZ ;  /* 0x00000100a89f7824 */ /* 0x000fe200078e00ff */
[-C--:B------:R-:W-:Y:S01]  /*4330*/  LEA R170, P6, R170, R2.reuse, 0xa ;  /* 0x00000002aaaa7211 */ /* 0x080fe200078c50ff */
[----:B------:R-:W-:Y:S01]  /*4340*/  STL [R1+0x1fc], R229 ;  /* 0x0001fce501007387 */ /* 0x000fe20000100800 */
[-C--:B------:R-:W-:Y:S01]  /*4350*/  LEA.HI.X R219, R153, R3.reuse, RZ, 0x2, P4 ;  /* 0x0000000399db7211 */ /* 0x080fe200020f14ff */
[----:B------:R-:W-:Y:S01]  /*4360*/  IMAD.WIDE.U32 R222, R187, 0x4, R222 ;  /* 0x00000004bbde7825 */ /* 0x000fe200078e00de */
[----:B------:R-:W-:Y:S01]  /*4370*/  LOP3.LUT R162, R5, 0x80, RZ, 0xfc, !PT ;  /* 0x0000008005a27812 */ /* 0x000fe200078efcff */
[----:B------:R-:W-:Y:S01]  /*4380*/  STL [R1+0x1f8], R226 ;  /* 0x0001f8e201007387 */ /* 0x000fe20000100800 */
[-C--:B------:R-:W-:Y:S01]  /*4390*/  LEA R168, P0, R168, R2.reuse, 0xa ;  /* 0x00000002a8a87211 */ /* 0x080fe200078050ff */
[----:B------:R-:W-:Y:S01]  /*43a0*/  IMAD.WIDE.U32 R220, R187, 0x4, R220 ;  /* 0x00000004bbdc7825 */ /* 0x000fe200078e00dc */
        /* <DEDUP_REMOVED lines=18> */
[----:B------:R-:W-:Y:S01]  /*44d0*/  LEA R162, P3, R162, R2, 0xa ;  /* 0x00000002a2a27211 */ /* 0x000fe200078650ff */
[----:B------:R-:W-:Y:S01]  /*44e0*/  IMAD.WIDE.U32 R170, R187, 0x4, R170 ;  /* 0x00000004bbaa7825 */ /* 0x000fe200078e00aa */
[----:B------:R-:W-:Y:S01]  /*44f0*/  LEA.HI.X R167, R161, R3, RZ, 0x2, P1 ;  /* 0x00000003a1a77211 */ /* 0x000fe200008f14ff */
[----:B------:R-:W-:Y:S01]  /*4500*/  STL [R1+0x1e0], R220 ;  /* 0x0001e0dc01007387 */ /* 0x000fe20000100800 */
[----:B------:R-:W-:-:S02]  /*4510*/  LOP3.LUT R12, R5, 0xc0, RZ, 0xfc, !PT ;  /* 0x000000c0050c7812 */ /* 0x000fc400078efcff */
[C---:B------:R-:W-:Y:S01]  /*4520*/  SHF.L.U32 R173, R160.reuse, 0x8, RZ ;  /* 0x00000008a0ad7819 */ /* 0x040fe200000006ff */
[----:B------:R-:W-:Y:S01]  /*4530*/  STL [R1+0x1dc], R221 ;  /* 0x0001dcdd01007387 */ /* 0x000fe20000100800 */
[-C--:B------:R-:W-:Y:S01]  /*4540*/  LEA R160, P4, R160, R2.reuse, 0xa ;  /* 0x00000002a0a07211 */ /* 0x080fe200078850ff */
[----:B------:R-:W-:Y:S01]  /*4550*/  IMAD.SHL.U32 R174, R158, 0x100, RZ ;  /* 0x000001009eae7824 */ /* 0x000fe200078e00ff */
[-C--:B------:R-:W-:Y:S01]  /*4560*/  LEA.HI.X R165, R163, R3.reuse, RZ, 0x2, P2 ;  /* 0x00000003a3a57211 */ /* 0x080fe200010f14ff */
[----:B------:R-:W-:Y:S01]  /*4570*/  STL [R1+0x1d4], R218 ;  /* 0x0001d4da01007387 */ /* 0x000fe20000100800 */
[----:B------:R-:W-:Y:S01]  /*4580*/  LOP3.LUT R154, R5, 0xa0, RZ, 0xfc, !PT ;  /* 0x000000a0059a7812 */ /* 0x000fe200078efcff */
        /* <DEDUP_REMOVED lines=9> */
[----:B------:R-:W-:Y:S01]  /*4620*/  LEA R156, P6, R156, R2, 0xa ;  /* 0x000000029c9c7211 */ /* 0x000fe200078c50ff */
[----:B------:R-:W-:Y:S01]  /*4630*/  STL [R1+0x1c4], R217 ;  /* 0x0001c4d901007387 */ /* 0x000fe20000100800 */
[----:B------:R-:W-:Y:S01]  /*4640*/  LEA.HI.X R161, R173, R3, RZ, 0x2, P4 ;  /* 0x00000003ada17211 */ /* 0x000fe200020f14ff */
[----:B------:R-:W-:Y:S01]  /*4650*/  IMAD.SHL.U32 R180, R12, 0x100, RZ ;  /* 0x000001000cb47824 */ /* 0x000fe200078e00ff */
[C---:B------:R-:W-:Y:S01]  /*4660*/  LOP3.LUT R14, R5.reuse, 0xc8, RZ, 0xfc, !PT ;  /* 0x000000c8050e7812 */ /* 0x040fe200078efcff */
[----:B------:R-:W-:Y:S01]  /*4670*/  STL [R1+0x1c0], R170 ;  /* 0x0001c0aa01007387 */ /* 0x000fe20000100800 */
[----:B------:R-:W-:Y:S01]  /*4680*/  LOP3.LUT R16, R5, 0xd0, RZ, 0xfc, !PT ;  /* 0x000000d005107812 */ /* 0x000fe200078efcff */
[----:B------:R-:W-:Y:S01]  /*4690*/  IMAD.WIDE.U32 R164, R187, 0x4, R164 ;  /* 0x00000004bba47825 */ /* 0x000fe200078e00a4 */
[C---:B------:R-:W-:Y:S01]  /*46a0*/  LOP3.LUT R18, R5.reuse, 0xd8, RZ, 0xfc, !PT ;  /* 0x000000d805127812 */ /* 0x040fe200078efcff */
[----:B------:R-:W-:Y:S01]  /*46b0*/  STL [R1+0x1bc], R171 ;  /* 0x0001bcab01007387 */ /* 0x000fe20000100800 */
[C---:B------:R-:W-:Y:S01]  /*46c0*/  LOP3.LUT R20, R5.reuse, 0xe0, RZ, 0xfc, !PT ;  /* 0x000000e005147812 */ /* 0x040fe200078efcff */
[----:B------:R-:W-:Y:S01]  /*46d0*/  IMAD.SHL.U32 R178, R8, 0x100, RZ ;  /* 0x0000010008b27824 */ /* 0x000fe200078e00ff */
[C---:B------:R-:W-:Y:S01]  /*46e0*/  LOP3.LUT R22, R5.reuse, 0xe8, RZ, 0xfc, !PT ;  /* 0x000000e805167812 */ /* 0x040fe200078efcff */
[----:B------:R-:W-:Y:S01]  /*46f0*/  STL [R1+0x1b8], R168 ;  /* 0x0001b8a801007387 */ /* 0x000fe20000100800 */
[----:B------:R-:W-:-:S02]  /*4700*/  LOP3.LUT R152, R5, 0xf0, RZ, 0xfc, !PT ;  /* 0x000000f005987812 */ /* 0x000fc400078efcff */
[----:B------:R-:W-:Y:S02]  /*4710*/  SHF.L.U32 R176, R154, 0x8, RZ ;  /* 0x000000089ab07819 */ /* 0x000fe400000006ff */
[-C--:B------:R-:W-:Y:S01]  /*4720*/  LEA R12, P4, R12, R2.reuse, 0xa ;  /* 0x000000020c0c7211 */ /* 0x080fe200078850ff */
[----:B------:R-:W-:Y:S01]  /*4730*/  STL [R1+0x1b4], R169 ;  /* 0x0001b4a901007387 */ /* 0x000fe20000100800 */
[----:B------:R-:W-:Y:S01]  /*4740*/  LOP3.LUT R5, R5, 0xf8, RZ, 0xfc, !PT ;  /* 0x000000f805057812 */ /* 0x000fe200078efcff */
[----:B------:R-:W-:Y:S01]  /*4750*/  IMAD.WIDE.U32 R162, R187, 0x4, R162 ;  /* 0x00000004bba27825 */ /* 0x000fe200078e00a2 */
[----:B------:R-:W-:Y:S02]  /*4760*/  SHF.L.U32 R179, R10, 0x8, RZ ;  /* 0x000000080ab37819 */ /* 0x000fe400000006ff */
[-C--:B------:R-:W-:Y:S02]  /*4770*/  LEA R154, P0, R154, R2.reuse, 0xa ;  /* 0x000000029a9a7211 */ /* 0x080fe400078050ff */
[----:B------:R-:W-:Y:S01]  /*4780*/  LEA.HI.X R159, R174, R3, RZ, 0x2, P5 ;  /* 0x00000003ae9f7211 */ /* 0x000fe200028f14ff */
[----:B------:R-:W-:Y:S01]  /*4790*/  STL [R1+0x1b0], R166 ;  /* 0x0001b0a601007387 */ /* 0x000fe20000100800 */
[----:B------:R-:W-:-:S02]  /*47a0*/  LEA R6, P1, R6, R2, 0xa ;  /* 0x0000000206067211 */ /* 0x000fc400078250ff */
[-C--:B------:R-:W-:Y:S02]  /*47b0*/  LEA R8, P2, R8, R2.reuse, 0xa ;  /* 0x0000000208087211 */ /* 0x080fe400078450ff */
[-C--:B------:R-:W-:Y:S01]  /*47c0*/  LEA R10, P3, R10, R2.reuse, 0xa ;  /* 0x000000020a0a7211 */ /* 0x080fe200078650ff */
[----:B------:R-:W-:Y:S01]  /*47d0*/  STL [R1+0x1ac], R167 ;  /* 0x0001aca701007387 */ /* 0x000fe20000100800 */
[-C--:B------:R-:W-:Y:S01]  /*47e0*/  LEA.HI.X R157, R175, R3.reuse, RZ, 0x2, P6 ;  /* 0x00000003af9d7211 */ /* 0x080fe200030f14ff */
[----:B------:R-:W-:Y:S01]  /*47f0*/  IMAD.WIDE.U32 R160, R187, 0x4, R160 ;  /* 0x00000004bba07825 */ /* 0x000fe200078e00a0 */
[-C--:B------:R-:W-:Y:S01]  /*4800*/  LEA.HI.X R13, R180, R3.reuse, RZ, 0x2, P4 ;  /* 0x00000003b40d7211 */ /* 0x080fe200020f14ff */
[----:B------:R-:W-:Y:S01]  /*4810*/  STL [R1+0x1a8], R164 ;  /* 0x0001a8a401007387 */ /* 0x000fe20000100800 */
[-C--:B------:R-:W-:Y:S01]  /*4820*/  LEA.HI.X R155, R176, R3.reuse, RZ, 0x2, P0 ;  /* 0x00000003b09b7211 */ /* 0x080fe200000f14ff */
[----:B------:R-:W-:Y:S01]  /*4830*/  IMAD.SHL.U32 R186, R14, 0x100, RZ ;  /* 0x000001000eba7824 */ /* 0x000fe200078e00ff */
[-C--:B------:R-:W-:Y:S01]  /*4840*/  LEA R172, P4, R5, R2.reuse, 0xa ;  /* 0x0000000205ac7211 */ /* 0x080fe200078850ff */
[----:B------:R-:W-:Y:S01]  /*4850*/  IMAD.SHL.U32 R184, R18, 0x100, RZ ;  /* 0x0000010012b87824 */ /* 0x000fe200078e00ff */
[----:B------:R-:W-:Y:S01]  /*4860*/  SHF.L.U32 R185, R16, 0x8, RZ ;  /* 0x0000000810b97819 */ /* 0x000fe200000006ff */
[----:B------:R-:W-:Y:S01]  /*4870*/  IMAD.SHL.U32 R183, R20, 0x100, RZ ;  /* 0x0000010014b77824 */ /* 0x000fe200078e00ff */
[----:B------:R-:W-:Y:S01]  /*4880*/  SHF.L.U32 R182, R22, 0x8, RZ ;  /* 0x0000000816b67819 */ /* 0x000fe200000006ff */
[----:B------:R-:W-:Y:S01]  /*4890*/  IMAD.SHL.U32 R181, R152, 0x100, RZ ;  /* 0x0000010098b57824 */ /* 0x000fe200078e00ff */
[-C--:B------:R-:W-:Y:S01]  /*48a0*/  LEA.HI.X R7, R177, R3.reuse, RZ, 0x2, P1 ;  /* 0x00000003b1077211 */ /* 0x080fe200008f14ff */
[----:B------:R-:W-:Y:S01]  /*48b0*/  IMAD.SHL.U32 R5, R5, 0x100, RZ ;  /* 0x0000010005057824 */ /* 0x000fe200078e00ff */
[-C--:B------:R-:W-:Y:S01]  /*48c0*/  LEA.HI.X R9, R178, R3.reuse, RZ, 0x2, P2 ;  /* 0x00000003b2097211 */ /* 0x080fe200010f14ff */
[----:B------:R-:W-:Y:S01]  /*48d0*/  STL [R1+0x1a4], R165 ;  /* 0x0001a4a501007387 */ /* 0x000fe20000100800 */
[----:B------:R-:W-:Y:S01]  /*48e0*/  LEA.HI.X R11, R179, R3, RZ, 0x2, P3 ;  /* 0x00000003b30b7211 */ /* 0x000fe200018f14ff */
[C---:B------:R-:W-:Y:S01]  /*48f0*/  IMAD.WIDE.U32 R158, R187.reuse, 0x4, R158 ;  /* 0x00000004bb9e7825 */ /* 0x040fe200078e009e */
[-C--:B------:R-:W-:Y:S01]  /*4900*/  LEA R14, P5, R14, R2.reuse, 0xa ;  /* 0x000000020e0e7211 */ /* 0x080fe200078a50ff */
[----:B------:R-:W-:Y:S01]  /*4910*/  STL [R1+0x1a0], R162 ;  /* 0x0001a0a201007387 */ /* 0x000fe20000100800 */
[-C--:B------:R-:W-:Y:S01]  /*4920*/  LEA R16, P6, R16, R2.reuse, 0xa ;  /* 0x0000000210107211 */ /* 0x080fe200078c50ff */
[----:B------:R-:W-:Y:S01]  /*4930*/  IMAD.WIDE.U32 R156, R187, 0x4, R156 ;  /* 0x00000004bb9c7825 */ /* 0x000fe200078e009c */
[-C--:B------:R-:W-:Y:S01]  /*4940*/  LEA R18, P0, R18, R2.reuse, 0xa ;  /* 0x0000000212127211 */ /* 0x080fe200078050ff */
[----:B------:R-:W-:Y:S01]  /*4950*/  STL [R1+0x19c], R163 ;  /* 0x00019ca301007387 */ /* 0x000fe20000100800 */
[----:B------:R-:W-:-:S02]  /*4960*/  LEA R20, P1, R20, R2, 0xa ;  /* 0x0000000214147211 */ /* 0x000fc400078250ff */
[-C--:B------:R-:W-:Y:S02]  /*4970*/  LEA R22, P2, R22, R2.reuse, 0xa ;  /* 0x0000000216167211 */ /* 0x080fe400078450ff */
[----:B------:R-:W-:Y:S01]  /*4980*/  LEA R152, P3, R152, R2, 0xa ;  /* 0x0000000298987211 */ /* 0x000fe200078650ff */
[----:B------:R-:W-:Y:S01]  /*4990*/  STL [R1+0x198], R160 ;  /* 0x000198a001007387 */ /* 0x000fe20000100800 */
[----:B------:R-:W-:Y:S01]  /*49a0*/  IMAD.WIDE.U32 R154, R187, 0x4, R154 ;  /* 0x00000004bb9a7825 */ /* 0x000fe200078e009a */
[-C--:B------:R-:W-:Y:S02]  /*49b0*/  LEA.HI.X R15, R186, R3.reuse, RZ, 0x2, P5 ;  /* 0x00000003ba0f7211 */ /* 0x080fe400028f14ff */
[----:B------:R-:W-:Y:S01]  /*49c0*/  STL [R1+0x194], R161 ;  /* 0x000194a101007387 */ /* 0x000fe20000100800 */
[-C--:B------:R-:W-:Y:S02]  /*49d0*/  LEA.HI.X R17, R185, R3.reuse, RZ, 0x2, P6 ;  /* 0x00000003b9117211 */ /* 0x080fe400030f14ff */
[-C--:B------:R-:W-:Y:S01]  /*49e0*/  LEA.HI.X R19, R184, R3.reuse, RZ, 0x2, P0 ;  /* 0x00000003b8137211 */ /* 0x080fe200000f14ff */
[----:B------:R-:W-:Y:S01]  /*49f0*/  STL [R1+0x190], R158 ;  /* 0x0001909e01007387 */ /* 0x000fe20000100800 */
[----:B------:R-:W-:-:S02]  /*4a00*/  LEA.HI.X R21, R183, R3, RZ, 0x2, P1 ;  /* 0x00000003b7157211 */ /* 0x000fc400008f14ff */
[-C--:B------:R-:W-:Y:S01]  /*4a10*/  LEA.HI.X R23, R182, R3.reuse, RZ, 0x2, P2 ;  /* 0x00000003b6177211 */ /* 0x080fe200010f14ff */
[----:B------:R-:W-:Y:S01]  /*4a20*/  STL [R1+0x18c], R159 ;  /* 0x00018c9f01007387 */ /* 0x000fe20000100800 */
[-C--:B------:R-:W-:Y:S01]  /*4a30*/  LEA.HI.X R153, R181, R3.reuse, RZ, 0x2, P3 ;  /* 0x00000003b5997211 */ /* 0x080fe200018f14ff */
[----:B------:R-:W-:Y:S01]  /*4a40*/  BAR.SYNC.DEFER_BLOCKING 0x0 ;  /* 0x0000000000007b1d */ /* 0x000fe20000010000 */
[----:B------:R-:W-:Y:S01]  /*4a50*/  LEA.HI.X R173, R5, R3, RZ, 0x2, P4 ;  /* 0x0000000305ad7211 */ /* 0x000fe200020f14ff */
[----:B------:R-:W-:-:S04]  /*4a60*/  IMAD.WIDE.U32 R2, R187, 0x4, R6 ;  /* 0x00000004bb027825 */ /* 0x000fc800078e0006 */
[C---:B------:R-:W-:Y:S01]  /*4a70*/  IMAD.WIDE.U32 R6, R187.reuse, 0x4, R8 ;  /* 0x00000004bb067825 */ /* 0x040fe200078e0008 */
[----:B------:R-:W-:Y:S03]  /*4a80*/  STL [R1+0x188], R156 ;  /* 0x0001889c01007387 */ /* 0x000fe60000100800 */
[C---:B------:R-:W-:Y:S01]  /*4a90*/  IMAD.WIDE.U32 R8, R187.reuse, 0x4, R10 ;  /* 0x00000004bb087825 */ /* 0x040fe200078e000a */
[----:B------:R-:W-:Y:S04]  /*4aa0*/  STL [R1+0x184], R157 ;  /* 0x0001849d01007387 */ /* 0x000fe80000100800 */
[----:B------:R-:W-:Y:S01]  /*4ab0*/  STL [R1+0x180], R154 ;  /* 0x0001809a01007387 */ /* 0x000fe20000100800 */
[----:B------:R-:W-:-:S03]  /*4ac0*/  IMAD.WIDE.U32 R10, R187, 0x4, R12 ;  /* 0x00000004bb0a7825 */ /* 0x000fc600078e000c */
        /* <DEDUP_REMOVED lines=8> */
[----:B------:R-:W-:Y:S04]  /*4b50*/  LDS.128 R180, [R0+UR8] ;  /* 0x0000000800b47984 */ /* 0x000fe80008000c00 */
[----:B------:R-:W-:Y:S04]  /*4b60*/  STL [R1+0x15c], R11 ;  /* 0x00015c0b01007387 */ /* 0x000fe80000100800 */
[----:B------:R-:W0:Y:S01]  /*4b70*/  LDS.128 R8, [R0+UR8+0x200] ;  /* 0x0002000800087984 */ /* 0x000e220008000c00 */
[----:B------:R-:W-:-:S04]  /*4b80*/  IMAD.WIDE.U32 R12, R187, 0x4, R14 ;  /* 0x00000004bb0c7825 */ /* 0x000fc800078e000e */
[C---:B------:R-:W-:Y:S01]  /*4b90*/  IMAD.WIDE.U32 R14, R187.reuse, 0x4, R16 ;  /* 0x00000004bb0e7825 */ /* 0x040fe200078e0010 */
[----:B------:R-:W-:Y:S03]  /*4ba0*/  STL [R1+0x158], R12 ;  /* 0x0001580c01007387 */ /* 0x000fe60000100800 */
[C---:B------:R-:W-:Y:S01]  /*4bb0*/  IMAD.WIDE.U32 R16, R187.reuse, 0x4, R18 ;  /* 0x00000004bb107825 */ /* 0x040fe200078e0012 */
[----:B------:R-:W-:Y:S03]  /*4bc0*/  STL [R1+0x154], R13 ;  /* 0x0001540d01007387 */ /* 0x000fe60000100800 */
[C---:B------:R-:W-:Y:S01]  /*4bd0*/  IMAD.WIDE.U32 R18, R187.reuse, 0x4, R20 ;  /* 0x00000004bb127825 */ /* 0x040fe200078e0014 */
[----:B------:R-:W-:Y:S03]  /*4be0*/  STL [R1+0x150], R14 ;  /* 0x0001500e01007387 */ /* 0x000fe60000100800 */
        /* <DEDUP_REMOVED lines=13> */
[----:B------:R-:W-:Y:S01]  /*4cc0*/  STL [R1+0x128], R153 ;  /* 0x0001289901007387 */ /* 0x000fe20000100800 */
[----:B0-----:R-:W-:-:S03]  /*4cd0*/  MOV R228, R9 ;  /* 0x0000000900e47202 */ /* 0x001fc60000000f00 */
[----:B------:R-:W-:Y:S01]  /*4ce0*/  STL [R1+0x120], R181 ;  /* 0x000120b501007387 */ /* 0x000fe20000100800 */
[----:B------:R-:W-:-:S03]  /*4cf0*/  IMAD.MOV.U32 R230, RZ, RZ, R11 ;  /* 0x000000ffffe67224 */ /* 0x000fc600078e000b */
[----:B------:R-:W0:Y:S04]  /*4d00*/  LDS.128 R16, [R0+UR8+0x400] ;  /* 0x0004000800107984 */ /* 0x000e280008000c00 */
[----:B------:R-:W-:Y:S04]  /*4d10*/  STL [R1+0x124], R183 ;  /* 0x000124b701007387 */ /* 0x000fe80000100800 */
[----:B------:R-:W-:Y:S04]  /*4d20*/  STL [R1+0x118], R8 ;  /* 0x0001180801007387 */ /* 0x000fe80000100800 */
[----:B------:R-:W1:Y:S04]  /*4d30*/  LDS.128 R12, [R0+UR8+0x600] ;  /* 0x00060008000c7984 */ /* 0x000e680008000c00 */
[----:B------:R-:W-:Y:S04]  /*4d40*/  STL [R1+0x11c], R10 ;  /* 0x00011c0a01007387 */ /* 0x000fe80000100800 */
[----:B------:R-:W2:Y:S04]  /*4d50*/  LDS.128 R8, [R0+UR8+0x800] ;  /* 0x0008000800087984 */ /* 0x000ea80008000c00 */
[----:B0-----:R0:W-:Y:S04]  /*4d60*/  STL.64 [R1+0x108], R16 ;  /* 0x0001081001007387 */ /* 0x0011e80000100a00 */
[----:B------:R-:W-:Y:S04]  /*4d70*/  STL.64 [R1+0x110], R18 ;  /* 0x0001101201007387 */ /* 0x000fe80000100a00 */
[----:B-1----:R-:W-:Y:S04]  /*4d80*/  STL.64 [R1+0xf8], R12 ;  /* 0x0000f80c01007387 */ /* 0x002fe80000100a00 */
[----:B------:R-:W-:Y:S04]  /*4d90*/  STL.64 [R1+0x100], R14 ;  /* 0x0001000e01007387 */ /* 0x000fe80000100a00 */
[----:B--2---:R-:W-:Y:S01]  /*4da0*/  STL [R1+0xf0], R8 ;  /* 0x0000f00801007387 */ /* 0x004fe20000100800 */
[----:B------:R-:W-:Y:S01]  /*4db0*/  IMAD.MOV.U32 R219, RZ, RZ, R9 ;  /* 0x000000ffffdb7224 */ /* 0x000fe200078e0009 */
[----:B0-----:R-:W-:-:S02]  /*4dc0*/  MOV R16, R11 ;  /* 0x0000000b00107202 */ /* 0x001fc40000000f00 */
[----:B------:R-:W-:Y:S04]  /*4dd0*/  STL [R1+0xf4], R10 ;  /* 0x0000f40a01007387 */ /* 0x000fe80000100800 */
[----:B------:R-:W0:Y:S02]  /*4de0*/  LDS.128 R8, [R0+UR8+0xa00] ;  /* 0x000a000800087984 */ /* 0x000e240008000c00 */
[----:B0-----:R-:W-:Y:S01]  /*4df0*/  IMAD.MOV.U32 R170, RZ, RZ, R8 ;  /* 0x000000ffffaa7224 */ /* 0x001fe200078e0008 */
[----:B------:R-:W-:Y:S01]  /*4e00*/  MOV R168, R9 ;  /* 0x0000000900a87202 */ /* 0x000fe20000000f00 */
[----:B------:R-:W-:Y:S02]  /*4e10*/  IMAD.MOV.U32 R171, RZ, RZ, R10 ;  /* 0x000000ffffab7224 */ /* 0x000fe400078e000a */
[----:B------:R-:W-:-:S02]  /*4e20*/  IMAD.MOV.U32 R169, RZ, RZ, R11 ;  /* 0x000000ffffa97224 */ /* 0x000fc400078e000b */
[----:B------:R-:W0:Y:S01]  /*4e30*/  LDS.128 R8, [R0+UR8+0xc00] ;  /* 0x000c000800087984 */ /* 0x000e220008000c00 */
[----:B------:R-:W-:Y:S01]  /*4e40*/  MOV R176, R24 ;  /* 0x0000001800b07202 */ /* 0x000fe20000000f00 */
[----:B------:R-:W-:Y:S01]  /*4e50*/  IMAD.MOV.U32 R177, RZ, RZ, R26 ;  /* 0x000000ffffb17224 */ /* 0x000fe200078e001a */
[----:B------:R-:W-:Y:S01]  /*4e60*/  MOV R179, R42 ;  /* 0x0000002a00b37202 */ /* 0x000fe20000000f00 */
[----:B------:R-:W-:Y:S01]  /*4e70*/  IMAD.MOV.U32 R178, RZ, RZ, R40 ;  /* 0x000000ffffb27224 */ /* 0x000fe200078e0028 */
[----:B------:R-:W-:Y:S01]  /*4e80*/  MOV R174, R44 ;  /* 0x0000002c00ae7202 */ /* 0x000fe20000000f00 */
[----:B------:R-:W-:Y:S02]  /*4e90*/  IMAD.MOV.U32 R172, RZ, RZ, R28 ;  /* 0x000000ffffac7224 */ /* 0x000fe400078e001c */
[----:B------:R-:W-:Y:S02]  /*4ea0*/  IMAD.MOV.U32 R173, RZ, RZ, R30 ;  /* 0x000000ffffad7224 */ /* 0x000fe400078e001e */
[----:B------:R-:W-:Y:S01]  /*4eb0*/  IMAD.MOV.U32 R175, RZ, RZ, R46 ;  /* 0x000000ffffaf7224 */ /* 0x000fe200078e002e */
[----:B------:R-:W-:Y:S01]  /*4ec0*/  MOV R181, R34 ;  /* 0x0000002200b57202 */ /* 0x000fe20000000f00 */
[----:B------:R-:W-:-:S02]  /*4ed0*/  IMAD.MOV.U32 R185, RZ, RZ, R180 ;  /* 0x000000ffffb97224 */ /* 0x000fc400078e00b4 */
[----:B------:R-:W-:Y:S02]  /*4ee0*/  IMAD.MOV.U32 R184, RZ, RZ, R182 ;  /* 0x000000ffffb87224 */ /* 0x000fe400078e00b6 */
[----:B0-----:R-:W-:Y:S01]  /*4ef0*/  IMAD.MOV.U32 R166, RZ, RZ, R8 ;  /* 0x000000ffffa67224 */ /* 0x001fe200078e0008 */
[----:B------:R-:W-:Y:S01]  /*4f00*/  MOV R167, R10 ;  /* 0x0000000a00a77202 */ /* 0x000fe20000000f00 */
[----:B------:R-:W-:Y:S02]  /*4f10*/  IMAD.MOV.U32 R164, RZ, RZ, R9 ;  /* 0x000000ffffa47224 */ /* 0x000fe400078e0009 */
[----:B------:R-:W-:Y:S02]  /*4f20*/  IMAD.MOV.U32 R165, RZ, RZ, R11 ;  /* 0x000000ffffa57224 */ /* 0x000fe400078e000b */
[----:B------:R-:W0:Y:S01]  /*4f30*/  LDS.128 R8, [R0+UR8+0xe00] ;  /* 0x000e000800087984 */ /* 0x000e220008000c00 */
[----:B------:R-:W-:Y:S01]  /*4f40*/  BAR.SYNC.DEFER_BLOCKING 0x0 ;  /* 0x0000000000007b1d */ /* 0x000fe20000010000 */
[----:B------:R-:W-:-:S02]  /*4f50*/  IMAD.MOV.U32 R180, RZ, RZ, R32 ;  /* 0x000000ffffb47224 */ /* 0x000fc400078e0020 */
[----:B------:R-:W-:Y:S02]  /*4f60*/  IMAD.MOV.U32 R182, RZ, RZ, R48 ;  /* 0x000000ffffb67224 */ /* 0x000fe400078e0030 */
[----:B------:R-:W-:Y:S02]  /*4f70*/  IMAD.MOV.U32 R183, RZ, RZ, R50 ;  /* 0x000000ffffb77224 */ /* 0x000fe400078e0032 */
[----:B------:R-:W-:Y:S02]  /*4f80*/  IMAD.MOV.U32 R24, RZ, RZ, R29 ;  /* 0x000000ffff187224 */ /* 0x000fe400078e001d */
[----:B------:R-:W-:Y:S01]  /*4f90*/  IMAD.MOV.U32 R26, RZ, RZ, R45 ;  /* 0x000000ffff1a7224 */ /* 0x000fe200078e002d */
[----:B------:R-:W-:Y:S01]  /*4fa0*/  MOV R28, R33 ;  /* 0x00000021001c7202 */ /* 0x000fe20000000f00 */
[----:B------:R-:W-:Y:S02]  /*4fb0*/  IMAD.MOV.U32 R29, RZ, RZ, R35 ;  /* 0x000000ffff1d7224 */ /* 0x000fe400078e0023 */
[----:B------:R-:W-:Y:S01]  /*4fc0*/  IMAD.MOV.U32 R30, RZ, RZ, R49 ;  /* 0x000000ffff1e7224 */ /* 0x000fe200078e0031 */
[----:B------:R1:W-:Y:S04]  /*4fd0*/  STS.128 [R4+UR8], R176 ;  /* 0x000000b004007988 */ /* 0x0003e80008000c08 */
[----:B------:R2:W-:Y:S04]  /*4fe0*/  STS.128 [R4+UR8+0x1000], R172 ;  /* 0x001000ac04007988 */ /* 0x0005e80008000c08 */
[----:B------:R-:W-:Y:S01]  /*4ff0*/  STS.128 [R4+UR8+0x2000], R180 ;  /* 0x002000b404007988 */ /* 0x000fe20008000c08 */
[----:B-1----:R-:W-:Y:S01]  /*5000*/  MOV R176, R36 ;  /* 0x0000002400b07202 */ /* 0x002fe20000000f00 */
[----:B------:R-:W-:Y:S01]  /*5010*/  IMAD.MOV.U32 R177, RZ, RZ, R38 ;  /* 0x000000ffffb17224 */ /* 0x000fe200078e0026 */
[----:B------:R-:W-:Y:S01]  /*5020*/  MOV R179, R54 ;  /* 0x0000003600b37202 */ /* 0x000fe20000000f00 */
[----:B------:R-:W-:-:S02]  /*5030*/  IMAD.MOV.U32 R178, RZ, RZ, R52 ;  /* 0x000000ffffb27224 */ /* 0x000fc400078e0034 */
[----:B--2---:R-:W-:Y:S01]  /*5040*/  IMAD.MOV.U32 R172, RZ, RZ, R25 ;  /* 0x000000ffffac7224 */ /* 0x004fe200078e0019 */
[----:B------:R-:W-:Y:S01]  /*5050*/  MOV R25, R31 ;  /* 0x0000001f00197202 */ /* 0x000fe20000000f00 */
[----:B------:R-:W-:Y:S02]  /*5060*/  IMAD.MOV.U32 R173, RZ, RZ, R27 ;  /* 0x000000ffffad7224 */ /* 0x000fe400078e001b */
[----:B------:R-:W-:Y:S01]  /*5070*/  IMAD.MOV.U32 R27, RZ, RZ, R47 ;  /* 0x000000ffff1b7224 */ /* 0x000fe200078e002f */
[----:B------:R-:W-:Y:S01]  /*5080*/  STS.128 [R4+UR8+0x3000], R176 ;  /* 0x003000b004007988 */ /* 0x000fe20008000c08 */
[----:B------:R-:W-:Y:S01]  /*5090*/  MOV R174, R41 ;  /* 0x0000002900ae7202 */ /* 0x000fe20000000f00 */
[----:B------:R-:W-:Y:S01]  /*50a0*/  IMAD.MOV.U32 R175, RZ, RZ, R43 ;  /* 0x000000ffffaf7224 */ /* 0x000fe200078e002b */
[----:B------:R-:W-:Y:S01]  /*50b0*/  MOV R31, R51 ;  /* 0x00000033001f7202 */ /* 0x000fe20000000f00 */
[----:B------:R1:W-:Y:S04]  /*50c0*/  STS.128 [R252+UR8+0x1000], R24 ;  /* 0x00100018fc007988 */ /* 0x0003e80008000c08 */
[----:B------:R-:W-:Y:S04]  /*50d0*/  STS.128 [R252+UR8], R172 ;  /* 0x000000acfc007988 */ /* 0x000fe80008000c08 */
[----:B------:R-:W-:Y:S01]  /*50e0*/  STS.128 [R252+UR8+0x2000], R28 ;  /* 0x0020001cfc007988 */ /* 0x000fe20008000c08 */
[----:B-1----:R-:W-:Y:S01]  /*50f0*/  IMAD.MOV.U32 R24, RZ, RZ, R37 ;  /* 0x000000ffff187224 */ /* 0x002fe200078e0025 */
[----:B------:R-:W-:Y:S01]  /*5100*/  MOV R26, R53 ;  /* 0x00000035001a7202 */ /* 0x000fe20000000f00 */
[----:B------:R-:W-:-:S02]  /*5110*/  IMAD.MOV.U32 R25, RZ, RZ, R39 ;  /* 0x000000ffff197224 */ /* 0x000fc400078e0027 */
[----:B------:R-:W-:-:S05]  /*5120*/  IMAD.MOV.U32 R27, RZ, RZ, R55 ;  /* 0x000000ffff1b7224 */ /* 0x000fca00078e0037 */
[----:B------:R-:W-:Y:S01]  /*5130*/  STS.128 [R252+UR8+0x3000], R24 ;  /* 0x00300018fc007988 */ /* 0x000fe20008000c08 */
[----:B------:R-:W-:Y:S01]  /*5140*/  BAR.SYNC.DEFER_BLOCKING 0x0 ;  /* 0x0000000000007b1d */ /* 0x000fe20000010000 */
[----:B0-----:R-:W-:Y:S01]  /*5150*/  MOV R162, R8 ;  /* 0x0000000800a27202 */ /* 0x001fe20000000f00 */
[----:B------:R-:W-:Y:S01]  /*5160*/  IMAD.MOV.U32 R163, RZ, RZ, R10 ;  /* 0x000000ffffa37224 */ /* 0x000fe200078e000a */
[----:B------:R-:W-:Y:S01]  /*5170*/  MOV R161, R11 ;  /* 0x0000000b00a17202 */ /* 0x000fe20000000f00 */
[----:B------:R-:W-:Y:S02]  /*5180*/  IMAD.MOV.U32 R160, RZ, RZ, R9 ;  /* 0x000000ffffa07224 */ /* 0x000fe400078e0009 */
[----:B------:R-:W0:Y:S04]  /*5190*/  LDS.128 R8, [R0+UR8] ;  /* 0x0000000800087984 */ /* 0x000e280008000c00 */
[----:B------:R-:W1:Y:S04]  /*51a0*/  LDS.128 R12, [R0+UR8+0x400] ;  /* 0x00040008000c7984 */ /* 0x000e680008000c00 */
[----:B------:R-:W2:Y:S04]  /*51b0*/  LDS.128 R20, [R0+UR8+0x600] ;  /* 0x0006000800147984 */ /* 0x000ea80008000c00 */
[----:B------:R-:W-:Y:S01]  /*51c0*/  LDS.128 R24, [R0+UR8+0xa00] ;  /* 0x000a000800187984 */ /* 0x000fe20008000c00 */
[----:B0-----:R-:W-:Y:S01]  /*51d0*/  IMAD.MOV.U32 R158, RZ, RZ, R8 ;  /* 0x000000ffff9e7224 */ /* 0x001fe200078e0008 */
[----:B------:R-:W-:Y:S01]  /*51e0*/  MOV R159, R10 ;  /* 0x0000000a009f7202 */ /* 0x000fe20000000f00 */
[----:B------:R-:W-:-:S02]  /*51f0*/  IMAD.MOV.U32 R156, RZ, RZ, R9 ;  /* 0x000000ffff9c7224 */ /* 0x000fc400078e0009 */
[----:B------:R-:W-:Y:S02]  /*5200*/  IMAD.MOV.U32 R157, RZ, RZ, R11 ;  /* 0x000000ffff9d7224 */ /* 0x000fe400078e000b */
[----:B------:R-:W0:Y:S01]  /*5210*/  LDS.128 R8, [R0+UR8+0x200] ;  /* 0x0002000800087984 */ /* 0x000e220008000c00 */
[----:B-1----:R-:W-:Y:S02]  /*5220*/  IMAD.MOV.U32 R6, RZ, RZ, R12 ;  /* 0x000000ffff067224 */ /* 0x002fe400078e000c */
[----:B--2---:R-:W-:Y:S01]  /*5230*/  IMAD.MOV.U32 R12, RZ, RZ, R21 ;  /* 0x000000ffff0c7224 */ /* 0x004fe200078e0015 */
[----:B0-----:R-:W-:Y:S01]  /*5240*/  MOV R154, R8 ;  /* 0x00000008009a7202 */ /* 0x001fe20000000f00 */
[----:B------:R-:W-:Y:S01]  /*5250*/  IMAD.MOV.U32 R155, RZ, RZ, R10 ;  /* 0x000000ffff9b7224 */ /* 0x000fe200078e000a */
[----:B------:R-:W-:Y:S01]  /*5260*/  MOV R3, R11 ;  /* 0x0000000b00037202 */ /* 0x000fe20000000f00 */
[----:B------:R-:W-:Y:S01]  /*5270*/  IMAD.MOV.U32 R10, RZ, RZ, R20 ;  /* 0x000000ffff0a7224 */ /* 0x000fe200078e0014 */
[----:B------:R-:W-:Y:S01]  /*5280*/  MOV R8, R13 ;  /* 0x0000000d00087202 */ /* 0x000fe20000000f00 */
[----:B------:R-:W-:Y:S01]  /*5290*/  IMAD.MOV.U32 R13, RZ, RZ, R23 ;  /* 0x000000ffff0d7224 */ /* 0x000fe200078e0017 */
[----:B------:R-:W-:-:S02]  /*52a0*/  MOV R11, R22 ;  /* 0x00000016000b7202 */ /* 0x000fc40000000f00 */
[----:B------:R-:W0:Y:S01]  /*52b0*/  LDS.128 R20, [R0+UR8+0x800] ;  /* 0x0008000800147984 */ /* 0x000e220008000c00 */
[----:B------:R-:W-:Y:S02]  /*52c0*/  IMAD.MOV.U32 R2, RZ, RZ, R9 ;  /* 0x000000ffff027224 */ /* 0x000fe400078e0009 */
[----:B------:R-:W-:Y:S02]  /*52d0*/  IMAD.MOV.U32 R7, RZ, RZ, R14 ;  /* 0x000000ffff077224 */ /* 0x000fe400078e000e */
[----:B------:R-:W-:Y:S01]  /*52e0*/  IMAD.MOV.U32 R9, RZ, RZ, R15 ;  /* 0x000000ffff097224 */ /* 0x000fe200078e000f */
[----:B------:R-:W-:Y:S01]  /*52f0*/  MOV R19, R25 ;  /* 0x0000001900137202 */ /* 0x000fe20000000f00 */
[----:B------:R-:W-:Y:S01]  /*5300*/  IMAD.MOV.U32 R18, RZ, RZ, R26 ;  /* 0x000000ffff127224 */ /* 0x000fe200078e001a */
[----:B0-----:R-:W-:Y:S01]  /*5310*/  MOV R14, R20 ;  /* 0x00000014000e7202 */ /* 0x001fe20000000f00 */
[----:B------:R-:W-:Y:S02]  /*5320*/  IMAD.MOV.U32 R15, RZ, RZ, R21 ;  /* 0x000000ffff0f7224 */ /* 0x000fe400078e0015 */
[----:B------:R-:W-:-:S02]  /*5330*/  IMAD.MOV.U32 R20, RZ, RZ, R24 ;  /* 0x000000ffff147224 */ /* 0x000fc400078e0018 */
[----:B------:R-:W-:Y:S02]  /*5340*/  IMAD.MOV.U32 R21, RZ, RZ, R27 ;  /* 0x000000ffff157224 */ /* 0x000fe400078e001b */
[----:B------:R-:W0:Y:S01]  /*5350*/  LDS.128 R24, [R0+UR8+0xc00] ;  /* 0x000c000800187984 */ /* 0x000e220008000c00 */
[----:B------:R-:W-:Y:S01]  /*5360*/  IMAD.MOV.U32 R5, RZ, RZ, R22 ;  /* 0x000000ffff057224 */ /* 0x000fe200078e0016 */
[----:B------:R-:W-:Y:S02]  /*5370*/  MOV R17, R23 ;  /* 0x0000001700117202 */ /* 0x000fe40000000f00 */
[----:B------:R-:W-:Y:S04]  /*5380*/  STL [R1+0x1d8], R170 ;  /* 0x0001d8aa01007387 */ /* 0x000fe80000100800 */
[----:B------:R-:W2:Y:S04]  /*5390*/  LDL.LU R28, [R1+0x10] ;  /* 0x00001000011c7983 */ /* 0x000ea80000300800 */
[----:B------:R-:W2:Y:S04]  /*53a0*/  LDL.LU R29, [R1+0x14] ;  /* 0x00001400011d7983 */ /* 0x000ea80000300800 */
[----:B------:R-:W2:Y:S04]  /*53b0*/  LDL.LU R30, [R1+0x30] ;  /* 0x00003000011e7983 */ /* 0x000ea80000300800 */
[----:B------:R-:W2:Y:S01]  /*53c0*/  LDL.LU R31, [R1+0x34] ;  /* 0x00003400011f7983 */ /* 0x000ea20000300800 */
[----:B0-----:R-:W-:Y:S01]  /*53d0*/  IMAD.MOV.U32 R22, RZ, RZ, R24 ;  /* 0x000000ffff167224 */ /* 0x001fe200078e0018 */
[----:B------:R-:W-:Y:S01]  /*53e0*/  MOV R23, R26 ;  /* 0x0000001a00177202 */ /* 0x000fe20000000f00 */
[----:B------:R-:W-:-:S02]  /*53f0*/  IMAD.MOV.U32 R152, RZ, RZ, R25 ;  /* 0x000000ffff987224 */ /* 0x000fc400078e0019 */
[----:B------:R-:W-:Y:S02]  /*5400*/  IMAD.MOV.U32 R153, RZ, RZ, R27 ;  /* 0x000000ffff997224 */ /* 0x000fe400078e001b */
[----:B------:R-:W0:Y:S01]  /*5410*/  LDS.128 R24, [R0+UR8+0xe00] ;  /* 0x000e000800187984 */ /* 0x000e220008000c00 */
[----:B------:R-:W-:Y:S06]  /*5420*/  BAR.SYNC.DEFER_BLOCKING 0x0 ;  /* 0x0000000000007b1d */ /* 0x000fec0000010000 */
[----:B0-----:R0:W-:Y:S04]  /*5430*/  STL.64 [R1], R24 ;  /* 0x0000001801007387 */ /* 0x0011e80000100a00 */
[----:B------:R1:W-:Y:S04]  /*5440*/  STL.64 [R1+0x8], R26 ;  /* 0x0000081a01007387 */ /* 0x0003e80000100a00 */
[----:B0-----:R-:W3:Y:S04]  /*5450*/  LDL.LU R24, [R1+0x18] ;  /* 0x0000180001187983 */ /* 0x001ee80000300800 */
[----:B------:R-:W3:Y:S04]  /*5460*/  LDL.LU R25, [R1+0x1c] ;  /* 0x00001c0001197983 */ /* 0x000ee80000300800 */
[----:B-1----:R-:W3:Y:S04]  /*5470*/  LDL.LU R26, [R1+0x38] ;  /* 0x00003800011a7983 */ /* 0x002ee80000300800 */
[----:B------:R-:W3:Y:S04]  /*5480*/  LDL.LU R27, [R1+0x3c] ;  /* 0x00003c00011b7983 */ /* 0x000ee80000300800 */
[----:B--2---:R-:W-:Y:S04]  /*5490*/  STS.128 [R4+UR8], R28 ;  /* 0x0000001c04007988 */ /* 0x004fe80008000c08 */
[----:B---3--:R0:W-:Y:S04]  /*54a0*/  STS.128 [R4+UR8+0x1000], R24 ;  /* 0x0010001804007988 */ /* 0x0081e80008000c08 */
[----:B0-----:R-:W2:Y:S04]  /*54b0*/  LDL.LU R24, [R1+0x20] ;  /* 0x0000200001187983 */ /* 0x001ea80000300800 */
[----:B------:R-:W2:Y:S04]  /*54c0*/  LDL.LU R25, [R1+0x24] ;  /* 0x0000240001197983 */ /* 0x000ea80000300800 */
[----:B------:R-:W2:Y:S04]  /*54d0*/  LDL.LU R26, [R1+0x40] ;  /* 0x00004000011a7983 */ /* 0x000ea80000300800 */
[----:B------:R-:W2:Y:S04]  /*54e0*/  LDL.LU R27, [R1+0x44] ;  /* 0x00004400011b7983 */ /* 0x000ea80000300800 */
[----:B------:R-:W3:Y:S04]  /*54f0*/  LDL.LU R28, [R1+0x28] ;  /* 0x00002800011c7983 */ /* 0x000ee80000300800 */
[----:B------:R-:W3:Y:S04]  /*5500*/  LDL.LU R29, [R1+0x2c] ;  /* 0x00002c00011d7983 */ /* 0x000ee80000300800 */
[----:B------:R-:W3:Y:S04]  /*5510*/  LDL.LU R30, [R1+0x48] ;  /* 0x00004800011e7983 */ /* 0x000ee80000300800 */
[----:B------:R-:W3:Y:S01]  /*5520*/  LDL.LU R31, [R1+0x4c] ;  /* 0x00004c00011f7983 */ /* 0x000ee20000300800 */
[----:B------:R-:W-:-:S04]  /*5530*/  IMAD.WIDE.U32 R238, R187, 0x4, R238 ;  /* 0x00000004bbee7825 */ /* 0x000fc800078e00ee */
[----:B------:R-:W-:-:S04]  /*5540*/  IMAD.WIDE.U32 R236, R187, 0x4, R236 ;  /* 0x00000004bbec7825 */ /* 0x000fc800078e00ec */
[----:B------:R-:W-:-:S04]  /*5550*/  IMAD.WIDE.U32 R232, R187, 0x4, R232 ;  /* 0x00000004bbe87825 */ /* 0x000fc800078e00e8 */
[----:B------:R-:W-:-:S04]  /*5560*/  IMAD.WIDE.U32 R234, R187, 0x4, R234 ;  /* 0x00000004bbea7825 */ /* 0x000fc800078e00ea */
[----:B------:R-:W-:Y:S02]  /*5570*/  IMAD.MOV.U32 R32, RZ, RZ, R56 ;  /* 0x000000ffff207224 */ /* 0x000fe400078e0038 */
[----:B------:R-:W4:Y:S01]  /*5580*/  LDL.LU R56, [R1+0x50] ;  /* 0x0000500001387983 */ /* 0x000f220000300800 */
[----:B------:R-:W-:-:S03]  /*5590*/  IMAD.MOV.U32 R33, RZ, RZ, R58 ;  /* 0x000000ffff217224 */ /* 0x000fc600078e003a */
[----:B--2---:R0:W-:Y:S02]  /*55a0*/  STS.128 [R4+UR8+0x2000], R24 ;  /* 0x0020001804007988 */ /* 0x0041e40008000c08 */
[----:B0-----:R-:W-:Y:S01]  /*55b0*/  MOV R24, R251 ;  /* 0x000000fb00187202 */ /* 0x001fe20000000f00 */
[----:B------:R-:W-:Y:S01]  /*55c0*/  IMAD.MOV.U32 R25, RZ, RZ, R250 ;  /* 0x000000ffff197224 */ /* 0x000fe200078e00fa */
[----:B------:R-:W-:Y:S01]  /*55d0*/  MOV R27, R248 ;  /* 0x000000f8001b7202 */ /* 0x000fe20000000f00 */
[----:B------:R-:W-:Y:S01]  /*55e0*/  IMAD.MOV.U32 R26, RZ, RZ, R249 ;  /* 0x000000ffff1a7224 */ /* 0x000fe200078e00f9 */
[----:B---3--:R-:W-:Y:S04]  /*55f0*/  STS.128 [R4+UR8+0x3000], R28 ;  /* 0x0030001c04007988 */ /* 0x008fe80008000c08 */
[----:B------:R0:W-:Y:S02]  /*5600*/  STS.128 [R252+UR8], R24 ;  /* 0x00000018fc007988 */ /* 0x0001e40008000c08 */
[----:B0-----:R-:W-:Y:S01]  /*5610*/  IMAD.MOV.U32 R24, RZ, RZ, R247 ;  /* 0x000000ffff187224 */ /* 0x001fe200078e00f7 */
[----:B------:R-:W-:Y:S01]  /*5620*/  MOV R26, R245 ;  /* 0x000000f5001a7202 */ /* 0x000fe20000000f00 */
[----:B------:R-:W-:-:S02]  /*5630*/  IMAD.MOV.U32 R25, RZ, RZ, R246 ;  /* 0x000000ffff197224 */ /* 0x000fc400078e00f6 */
[----:B------:R-:W-:Y:S01]  /*5640*/  IMAD.MOV.U32 R27, RZ, RZ, R244 ;  /* 0x000000ffff1b7224 */ /* 0x000fe200078e00f4 */
[----:B------:R-:W-:Y:S01]  /*5650*/  MOV R29, R242 ;  /* 0x000000f2001d7202 */ /* 0x000fe20000000f00 */
[----:B------:R-:W-:Y:S02]  /*5660*/  IMAD.MOV.U32 R28, RZ, RZ, R243 ;  /* 0x000000ffff1c7224 */ /* 0x000fe400078e00f3 */
[----:B------:R-:W-:Y:S01]  /*5670*/  IMAD.MOV.U32 R30, RZ, RZ, R241 ;  /* 0x000000ffff1e7224 */ /* 0x000fe200078e00f1 */
[----:B------:R0:W-:Y:S01]  /*5680*/  STS.128 [R252+UR8+0x1000], R24 ;  /* 0x00100018fc007988 */ /* 0x0001e20008000c08 */
[----:B------:R-:W-:-:S05]  /*5690*/  IMAD.MOV.U32 R31, RZ, RZ, R240 ;  /* 0x000000ffff1f7224 */ /* 0x000fca00078e00f0 */
[----:B------:R-:W-:Y:S01]  /*56a0*/  STS.128 [R252+UR8+0x2000], R28 ;  /* 0x0020001cfc007988 */ /* 0x000fe20008000c08 */
[----:B0-----:R-:W-:Y:S01]  /*56b0*/  MOV R24, R215 ;  /* 0x000000d700187202 */ /* 0x001fe20000000f00 */
[----:B------:R-:W-:Y:S01]  /*56c0*/  IMAD.MOV.U32 R25, RZ, RZ, R213 ;  /* 0x000000ffff197224 */ /* 0x000fe200078e00d5 */
[----:B------:R-:W-:Y:S01]  /*56d0*/  MOV R27, R208 ;  /* 0x000000d0001b7202 */ /* 0x000fe20000000f00 */
[----:B------:R-:W-:-:S05]  /*56e0*/  IMAD.MOV.U32 R26, RZ, RZ, R212 ;  /* 0x000000ffff1a7224 */ /* 0x000fca00078e00d4 */
[----:B------:R-:W-:Y:S01]  /*56f0*/  STS.128 [R252+UR8+0x3000], R24 ;  /* 0x00300018fc007988 */ /* 0x000fe20008000c08 */
[----:B------:R-:W-:Y:S06]  /*5700*/  BAR.SYNC.DEFER_BLOCKING 0x0 ;  /* 0x0000000000007b1d */ /* 0x000fec0000010000 */
[----:B------:R-:W0:Y:S04]  /*5710*/  LDS.128 R24, [R0+UR8+0x200] ;  /* 0x0002000800187984 */ /* 0x000e280008000c00 */
[----:B------:R-:W-:Y:S04]  /*5720*/  LDS.128 R36, [R0+UR8] ;  /* 0x0000000800247984 */ /* 0x000fe80008000c00 */
[----:B------:R-:W-:Y:S04]  /*5730*/  LDS.128 R248, [R0+UR8+0xa00] ;  /* 0x000a000800f87984 */ /* 0x000fe80008000c00 */
[----:B------:R-:W-:Y:S04]  /*5740*/  LDS.128 R244, [R0+UR8+0xc00] ;  /* 0x000c000800f47984 */ /* 0x000fe80008000c00 */
[----:B------:R-:W-:Y:S01]  /*5750*/  LDS.128 R240, [R0+UR8+0xe00] ;  /* 0x000e000800f07984 */ /* 0x000fe20008000c00 */
[----:B0-----:R-:W-:Y:S01]  /*5760*/  MOV R187, R26 ;  /* 0x0000001a00bb7202 */ /* 0x001fe20000000f00 */
[----:B------:R-:W-:Y:S01]  /*5770*/  IMAD.MOV.U32 R186, RZ, RZ, R24 ;  /* 0x000000ffffba7224 */ /* 0x000fe200078e0018 */
[----:B------:R-:W-:Y:S01]  /*5780*/  MOV R229, R27 ;  /* 0x0000001b00e57202 */ /* 0x000fe20000000f00 */
[----:B------:R-:W-:-:S02]  /*5790*/  IMAD.MOV.U32 R231, RZ, RZ, R25 ;  /* 0x000000ffffe77224 */ /* 0x000fc400078e0019 */
[----:B------:R-:W0:Y:S02]  /*57a0*/  LDS.128 R24, [R0+UR8+0x400] ;  /* 0x0004000800187984 */ /* 0x000e240008000c00 */
[----:B0-----:R-:W-:Y:S01]  /*57b0*/  IMAD.MOV.U32 R226, RZ, RZ, R24 ;  /* 0x000000ffffe27224 */ /* 0x001fe200078e0018 */
[----:B------:R-:W-:Y:S01]  /*57c0*/  MOV R224, R25 ;  /* 0x0000001900e07202 */ /* 0x000fe20000000f00 */
[----:B------:R-:W-:Y:S02]  /*57d0*/  IMAD.MOV.U32 R227, RZ, RZ, R26 ;  /* 0x000000ffffe37224 */ /* 0x000fe400078e001a */
[----:B------:R-:W-:Y:S02]  /*57e0*/  IMAD.MOV.U32 R225, RZ, RZ, R27 ;  /* 0x000000ffffe17224 */ /* 0x000fe400078e001b */
[----:B------:R-:W0:Y:S02]  /*57f0*/  LDS.128 R24, [R0+UR8+0x600] ;  /* 0x0006000800187984 */ /* 0x000e240008000c00 */
[----:B0-----:R-:W-:Y:S01]  /*5800*/  IMAD.MOV.U32 R222, RZ, RZ, R24 ;  /* 0x000000ffffde7224 */ /* 0x001fe200078e0018 */
[----:B------:R-:W-:Y:S01]  /*5810*/  MOV R223, R26 ;  /* 0x0000001a00df7202 */ /* 0x000fe20000000f00 */
[----:B------:R-:W-:-:S02]  /*5820*/  IMAD.MOV.U32 R220, RZ, RZ, R25 ;  /* 0x000000ffffdc7224 */ /* 0x000fc400078e0019 */
[----:B------:R-:W-:Y:S02]  /*5830*/  IMAD.MOV.U32 R221, RZ, RZ, R27 ;  /* 0x000000ffffdd7224 */ /* 0x000fe400078e001b */
[----:B------:R-:W0:Y:S02]  /*5840*/  LDS.128 R24, [R0+UR8+0x800] ;  /* 0x0008000800187984 */ /* 0x000e240008000c00 */
[----:B0-----:R-:W-:Y:S01]  /*5850*/  MOV R170, R24 ;  /* 0x0000001800aa7202 */ /* 0x001fe20000000f00 */
[----:B------:R-:W-:Y:S01]  /*5860*/  IMAD.MOV.U32 R218, RZ, RZ, R26 ;  /* 0x000000ffffda7224 */ /* 0x000fe200078e001a */
[----:B------:R-:W-:Y:S01]  /*5870*/  MOV R217, R27 ;  /* 0x0000001b00d97202 */ /* 0x000fe20000000f00 */
[----:B------:R-:W-:Y:S01]  /*5880*/  IMAD.MOV.U32 R216, RZ, RZ, R25 ;  /* 0x000000ffffd87224 */ /* 0x000fe200078e0019 */
[----:B------:R-:W-:Y:S01]  /*5890*/  MOV R26, R76 ;  /* 0x0000004c001a7202 */ /* 0x000fe20000000f00 */
[----:B------:R-:W-:Y:S02]  /*58a0*/  IMAD.MOV.U32 R24, RZ, RZ, R60 ;  /* 0x000000ffff187224 */ /* 0x000fe400078e003c */
[----:B------:R-:W-:-:S02]  /*58b0*/  IMAD.MOV.U32 R25, RZ, RZ, R62 ;  /* 0x000000ffff197224 */ /* 0x000fc400078e003e */
[----:B------:R-:W-:Y:S01]  /*58c0*/  IMAD.MOV.U32 R27, RZ, RZ, R78 ;  /* 0x000000ffff1b7224 */ /* 0x000fe200078e004e */
[----:B------:R-:W-:Y:S06]  /*58d0*/  BAR.SYNC.DEFER_BLOCKING 0x0 ;  /* 0x0000000000007b1d */ /* 0x000fec0000010000 */
[----:B------:R0:W-:Y:S02]  /*58e0*/  STS.128 [R4+UR8+0x1000], R24 ;  /* 0x0010001804007988 */ /* 0x0001e40008000c08 */
[----:B0-----:R-:W-:Y:S02]  /*58f0*/  IMAD.MOV.U32 R24, RZ, RZ, R57 ;  /* 0x000000ffff187224 */ /* 0x001fe400078e0039 */
[----:B------:R-:W4:Y:S01]  /*5900*/  LDL.LU R57, [R1+0x58] ;  /* 0x0000580001397983 */ /* 0x000f220000300800 */
[----:B------:R-:W-:-:S03]  /*5910*/  IMAD.MOV.U32 R25, RZ, RZ, R59 ;  /* 0x000000ffff197224 */ /* 0x000fc600078e003b */
[----:B------:R-:W4:Y:S04]  /*5920*/  LDL.LU R58, [R1+0x90] ;  /* 0x00009000013a7983 */ /* 0x000f280000300800 */
[----:B------:R-:W4:Y:S01]  /*5930*/  LDL.LU R59, [R1+0x98] ;  /* 0x00009800013b7983 */ /* 0x000f220000300800 */
[----:B------:R-:W-:Y:S01]  /*5940*/  MOV R34, R72 ;  /* 0x0000004800227202 */ /* 0x000fe20000000f00 */
[----:B------:R-:W-:Y:S01]  /*5950*/  IMAD.MOV.U32 R35, RZ, RZ, R74 ;  /* 0x000000ffff237224 */ /* 0x000fe200078e004a */
[----:B------:R-:W-:Y:S01]  /*5960*/  MOV R29, R66 ;  /* 0x00000042001d7202 */ /* 0x000fe20000000f00 */
[----:B------:R-:W-:Y:S01]  /*5970*/  IMAD.MOV.U32 R28, RZ, RZ, R64 ;  /* 0x000000ffff1c7224 */ /* 0x000fe200078e0040 */
[----:B------:R-:W-:Y:S01]  /*5980*/  MOV R26, R73 ;  /* 0x00000049001a7202 */ /* 0x000fe20000000f00 */
[----:B------:R-:W-:Y:S01]  /*5990*/  IMAD.MOV.U32 R30, RZ, RZ, R80 ;  /* 0x000000ffff1e7224 */ /* 0x000fe200078e0050 */
[----:B------:R0:W-:Y:S01]  /*59a0*/  STS.128 [R4+UR8], R32 ;  /* 0x0000002004007988 */ /* 0x0001e20008000c08 */
[----:B------:R-:W-:-:S02]  /*59b0*/  IMAD.MOV.U32 R31, RZ, RZ, R82 ;  /* 0x000000ffff1f7224 */ /* 0x000fc400078e0052 */
[----:B------:R-:W-:-:S03]  /*59c0*/  IMAD.MOV.U32 R27, RZ, RZ, R75 ;  /* 0x000000ffff1b7224 */ /* 0x000fc600078e004b */
[----:B------:R1:W-:Y:S01]  /*59d0*/  STS.128 [R4+UR8+0x2000], R28 ;  /* 0x0020001c04007988 */ /* 0x0003e20008000c08 */
[----:B0-----:R-:W-:Y:S01]  /*59e0*/  MOV R32, R68 ;  /* 0x0000004400207202 */ /* 0x001fe20000000f00 */
[----:B------:R-:W-:Y:S01]  /*59f0*/  IMAD.MOV.U32 R33, RZ, RZ, R70 ;  /* 0x000000ffff217224 */ /* 0x000fe200078e0046 */
[----:B------:R-:W-:Y:S01]  /*5a00*/  MOV R35, R86 ;  /* 0x0000005600237202 */ /* 0x000fe20000000f00 */
[----:B------:R-:W-:Y:S01]  /*5a10*/  IMAD.MOV.U32 R34, RZ, RZ, R84 ;  /* 0x000000ffff227224 */ /* 0x000fe200078e0054 */
[----:B-1----:R-:W-:-:S04]  /*5a20*/  MOV R28, R65 ;  /* 0x00000041001c7202 */ /* 0x002fc80000000f00 */
[----:B------:R0:W-:Y:S01]  /*5a30*/  STS.128 [R4+UR8+0x3000], R32 ;  /* 0x0030002004007988 */ /* 0x0001e20008000c08 */
[----:B------:R-:W-:Y:S01]  /*5a40*/  IMAD.MOV.U32 R29, RZ, RZ, R67 ;  /* 0x000000ffff1d7224 */ /* 0x000fe200078e0043 */
[----:B------:R-:W-:Y:S01]  /*5a50*/  MOV R31, R83 ;  /* 0x00000053001f7202 */ /* 0x000fe20000000f00 */
[----:B------:R-:W-:Y:S01]  /*5a60*/  IMAD.MOV.U32 R30, RZ, RZ, R81 ;  /* 0x000000ffff1e7224 */ /* 0x000fe200078e0051 */
[----:B------:R1:W-:Y:S04]  /*5a70*/  STS.128 [R252+UR8], R24 ;  /* 0x00000018fc007988 */ /* 0x0003e80008000c08 */
[----:B------:R-:W-:Y:S01]  /*5a80*/  STS.128 [R252+UR8+0x2000], R28 ;  /* 0x0020001cfc007988 */ /* 0x000fe20008000c08 */
[----:B0-----:R-:W-:Y:S01]  /*5a90*/  IMAD.MOV.U32 R32, RZ, RZ, R69 ;  /* 0x000000ffff207224 */ /* 0x001fe200078e0045 */
[----:B------:R-:W-:Y:S01]  /*5aa0*/  MOV R34, R85 ;  /* 0x0000005500227202 */ /* 0x000fe20000000f00 */
[----:B------:R-:W-:-:S02]  /*5ab0*/  IMAD.MOV.U32 R33, RZ, RZ, R71 ;  /* 0x000000ffff217224 */ /* 0x000fc400078e0047 */
[----:B-1----:R-:W-:Y:S01]  /*5ac0*/  IMAD.MOV.U32 R24, RZ, RZ, R61 ;  /* 0x000000ffff187224 */ /* 0x002fe200078e003d */
[----:B------:R-:W-:Y:S01]  /*5ad0*/  MOV R25, R63 ;  /* 0x0000003f00197202 */ /* 0x000fe20000000f00 */
[----:B------:R-:W-:Y:S02]  /*5ae0*/  IMAD.MOV.U32 R26, RZ, RZ, R77 ;  /* 0x000000ffff1a7224 */ /* 0x000fe400078e004d */
[----:B------:R-:W-:Y:S02]  /*5af0*/  IMAD.MOV.U32 R27, RZ, RZ, R79 ;  /* 0x000000ffff1b7224 */ /* 0x000fe400078e004f */
[----:B------:R-:W-:-:S03]  /*5b00*/  IMAD.MOV.U32 R35, RZ, RZ, R87 ;  /* 0x000000ffff237224 */ /* 0x000fc600078e0057 */
[----:B------:R-:W-:Y:S04]  /*5b10*/  STS.128 [R252+UR8+0x1000], R24 ;  /* 0x00100018fc007988 */ /* 0x000fe80008000c08 */
[----:B------:R-:W-:Y:S01]  /*5b20*/  STS.128 [R252+UR8+0x3000], R32 ;  /* 0x00300020fc007988 */ /* 0x000fe20008000c08 */
[----:B------:R-:W-:Y:S01]  /*5b30*/  BAR.SYNC.DEFER_BLOCKING 0x0 ;  /* 0x0000000000007b1d */ /* 0x000fe20000010000 */
[----:B------:R-:W-:Y:S01]  /*5b40*/  IMAD.MOV.U32 R208, RZ, RZ, R36 ;  /* 0x000000ffffd07224 */ /* 0x000fe200078e0024 */
[----:B------:R-:W-:Y:S01]  /*5b50*/  MOV R213, R37 ;  /* 0x0000002500d57202 */ /* 0x000fe20000000f00 */
[----:B------:R-:W-:Y:S02]  /*5b60*/  IMAD.MOV.U32 R212, RZ, RZ, R39 ;  /* 0x000000ffffd47224 */ /* 0x000fe400078e0027 */
[----:B------:R-:W-:Y:S01]  /*5b70*/  IMAD.MOV.U32 R215, RZ, RZ, R38 ;  /* 0x000000ffffd77224 */ /* 0x000fe200078e0026 */
[----:B------:R-:W-:Y:S04]  /*5b80*/  LDS.128 R52, [R0+UR8] ;  /* 0x0000000800347984 */ /* 0x000fe80008000c00 */
[----:B------:R-:W-:Y:S04]  /*5b90*/  LDS.128 R48, [R0+UR8+0x200] ;  /* 0x0002000800307984 */ /* 0x000fe80008000c00 */
[----:B------:R-:W-:Y:S04]  /*5ba0*/  LDS.128 R44, [R0+UR8+0x400] ;  /* 0x00040008002c7984 */ /* 0x000fe80008000c00 */
[----:B------:R-:W-:Y:S04]  /*5bb0*/  LDS.128 R36, [R0+UR8+0x600] ;  /* 0x0006000800247984 */ /* 0x000fe80008000c00 */
[----:B------:R-:W-:Y:S04]  /*5bc0*/  LDS.128 R28, [R0+UR8+0x800] ;  /* 0x00080008001c7984 */ /* 0x000fe80008000c00 */
[----:B------:R-:W-:Y:S04]  /*5bd0*/  LDS.128 R40, [R0+UR8+0xa00] ;  /* 0x000a000800287984 */ /* 0x000fe80008000c00 */
[----:B------:R-:W-:Y:S04]  /*5be0*/  LDS.128 R32, [R0+UR8+0xc00] ;  /* 0x000c000800207984 */ /* 0x000fe80008000c00 */
[----:B------:R-:W-:Y:S01]  /*5bf0*/  LDS.128 R24, [R0+UR8+0xe00] ;  /* 0x000e000800187984 */ /* 0x000fe20008000c00 */
[----:B------:R-:W-:Y:S06]  /*5c00*/  BAR.SYNC.DEFER_BLOCKING 0x0 ;  /* 0x0000000000007b1d */ /* 0x000fec0000010000 */
[----:B----4-:R0:W-:Y:S04]  /*5c10*/  STS.128 [R4+UR8], R56 ;  /* 0x0000003804007988 */ /* 0x0101e80008000c08 */
[----:B0-----:R-:W2:Y:S04]  /*5c20*/  LDL.LU R56, [R1+0x60] ;  /* 0x0000600001387983 */ /* 0x001ea80000300800 */
[----:B------:R-:W2:Y:S04]  /*5c30*/  LDL.LU R57, [R1+0x68] ;  /* 0x0000680001397983 */ /* 0x000ea80000300800 */
[----:B------:R-:W2:Y:S04]  /*5c40*/  LDL.LU R58, [R1+0xa0] ;  /* 0x0000a000013a7983 */ /* 0x000ea80000300800 */
[----:B------:R-:W2:Y:S04]  /*5c50*/  LDL.LU R59, [R1+0xa8] ;  /* 0x0000a800013b7983 */ /* 0x000ea80000300800 */
[----:B------:R-:W3:Y:S04]  /*5c60*/  LDL.LU R60, [R1+0x70] ;  /* 0x00007000013c7983 */ /* 0x000ee80000300800 */
[----:B------:R-:W3:Y:S04]  /*5c70*/  LDL.LU R61, [R1+0x78] ;  /* 0x00007800013d7983 */ /* 0x000ee80000300800 */
[----:B------:R-:W3:Y:S04]  /*5c80*/  LDL.LU R62, [R1+0xb0] ;  /* 0x0000b000013e7983 */ /* 0x000ee80000300800 */
[----:B------:R-:W3:Y:S04]  /*5c90*/  LDL.LU R63, [R1+0xb8] ;  /* 0x0000b800013f7983 */ /* 0x000ee80000300800 */
[----:B--2---:R0:W-:Y:S04]  /*5ca0*/  STS.128 [R4+UR8+0x1000], R56 ;  /* 0x0010003804007988 */ /* 0x0041e80008000c08 */
[----:B0-----:R-:W2:Y:S04]  /*5cb0*/  LDL.LU R56, [R1+0x80] ;  /* 0x0000800001387983 */ /* 0x001ea80000300800 */
[----:B------:R-:W2:Y:S04]  /*5cc0*/  LDL.LU R57, [R1+0x88] ;  /* 0x0000880001397983 */ /* 0x000ea80000300800 */
[----:B------:R-:W2:Y:S04]  /*5cd0*/  LDL.LU R58, [R1+0xc0] ;  /* 0x0000c000013a7983 */ /* 0x000ea80000300800 */
[----:B------:R-:W2:Y:S04]  /*5ce0*/  LDL.LU R59, [R1+0xc8] ;  /* 0x0000c800013b7983 */ /* 0x000ea80000300800 */
[----:B---3--:R-:W-:Y:S04]  /*5cf0*/  STS.128 [R4+UR8+0x2000], R60 ;  /* 0x0020003c04007988 */ /* 0x008fe80008000c08 */
[----:B--2---:R0:W-:Y:S04]  /*5d00*/  STS.128 [R4+UR8+0x3000], R56 ;  /* 0x0030003804007988 */ /* 0x0041e80008000c08 */
        /* <DEDUP_REMOVED lines=8> */
[----:B--2---:R0:W-:Y:S04]  /*5d90*/  STS.128 [R252+UR8], R56 ;  /* 0x00000038fc007988 */ /* 0x0041e80008000c08 */
[----:B0-----:R-:W2:Y:S04]  /*5da0*/  LDL.LU R56, [R1+0x74] ;  /* 0x0000740001387983 */ /* 0x001ea80000300800 */
[----:B------:R-:W2:Y:S04]  /*5db0*/  LDL.LU R57, [R1+0x7c] ;  /* 0x00007c0001397983 */ /* 0x000ea80000300800 */
[----:B------:R-:W2:Y:S04]  /*5dc0*/  LDL.LU R58, [R1+0xb4] ;  /* 0x0000b400013a7983 */ /* 0x000ea80000300800 */
[----:B---3--:R0:W-:Y:S04]  /*5dd0*/  STS.128 [R252+UR8+0x1000], R60 ;  /* 0x0010003cfc007988 */ /* 0x0081e80008000c08 */
[----:B------:R-:W2:Y:S04]  /*5de0*/  LDL.LU R59, [R1+0xbc] ;  /* 0x0000bc00013b7983 */ /* 0x000ea80000300800 */
[----:B0-----:R-:W3:Y:S04]  /*5df0*/  LDL.LU R60, [R1+0x84] ;  /* 0x00008400013c7983 */ /* 0x001ee80000300800 */
[----:B------:R-:W3:Y:S04]  /*5e00*/  LDL.LU R61, [R1+0x8c] ;  /* 0x00008c00013d7983 */ /* 0x000ee80000300800 */
[----:B------:R-:W3:Y:S04]  /*5e10*/  LDL.LU R62, [R1+0xc4] ;  /* 0x0000c400013e7983 */ /* 0x000ee80000300800 */
[----:B------:R-:W3:Y:S01]  /*5e20*/  LDL.LU R63, [R1+0xcc] ;  /* 0x0000cc00013f7983 */ /* 0x000ee20000300800 */
[----:B------:R-:W-:Y:S01]  /*5e30*/  IMAD.MOV.U32 R172, RZ, RZ, R88 ;  /* 0x000000ffffac7224 */ /* 0x000fe200078e0058 */
[----:B------:R-:W-:Y:S01]  /*5e40*/  MOV R173, R90 ;  /* 0x0000005a00ad7202 */ /* 0x000fe20000000f00 */
[----:B------:R-:W-:-:S02]  /*5e50*/  IMAD.MOV.U32 R174, RZ, RZ, R104 ;  /* 0x000000ffffae7224 */ /* 0x000fc400078e0068 */
[----:B------:R-:W-:Y:S01]  /*5e60*/  IMAD.MOV.U32 R175, RZ, RZ, R106 ;  /* 0x000000ffffaf7224 */ /* 0x000fe200078e006a */
[----:B--2---:R-:W-:Y:S04]  /*5e70*/  STS.128 [R252+UR8+0x2000], R56 ;  /* 0x00200038fc007988 */ /* 0x004fe80008000c08 */
[----:B---3--:R-:W-:Y:S01]  /*5e80*/  STS.128 [R252+UR8+0x3000], R60 ;  /* 0x0030003cfc007988 */ /* 0x008fe20008000c08 */
[----:B------:R-:W-:Y:S06]  /*5e90*/  BAR.SYNC.DEFER_BLOCKING 0x0 ;  /* 0x0000000000007b1d */ /* 0x000fec0000010000 */
[----:B------:R-:W0:Y:S04]  /*5ea0*/  LDS.128 R84, [R0+UR8] ;  /* 0x0000000800547984 */ /* 0x000e280008000c00 */
        /* <DEDUP_REMOVED lines=8> */
[----:B------:R1:W-:Y:S02]  /*5f30*/  STS.128 [R4+UR8], R172 ;  /* 0x000000ac04007988 */ /* 0x0003e40008000c08 */
[----:B-1----:R-:W-:Y:S01]  /*5f40*/  IMAD.MOV.U32 R172, RZ, RZ, R100 ;  /* 0x000000ffffac7224 */ /* 0x002fe200078e0064 */
[----:B------:R-:W-:Y:S01]  /*5f50*/  MOV R173, R102 ;  /* 0x0000006600ad7202 */ /* 0x000fe20000000f00 */
[----:B------:R-:W-:-:S02]  /*5f60*/  IMAD.MOV.U32 R174, RZ, RZ, R116 ;  /* 0x000000ffffae7224 */ /* 0x000fc400078e0074 */
[----:B------:R-:W-:-:S05]  /*5f70*/  IMAD.MOV.U32 R175, RZ, RZ, R118 ;  /* 0x000000ffffaf7224 */ /* 0x000fca00078e0076 */
[----:B------:R1:W-:Y:S04]  /*5f80*/  STS.128 [R4+UR8+0x3000], R172 ;  /* 0x003000ac04007988 */ /* 0x0003e80008000c08 */
[----:B-1----:R-:W2:Y:S04]  /*5f90*/  LDL.LU R172, [R1+0xd0] ;  /* 0x0000d00001ac7983 */ /* 0x002ea80000300800 */
[----:B------:R-:W2:Y:S04]  /*5fa0*/  LDL.LU R173, [R1+0xd4] ;  /* 0x0000d40001ad7983 */ /* 0x000ea80000300800 */
[----:B------:R-:W2:Y:S04]  /*5fb0*/  LDL.LU R174, [R1+0xe0] ;  /* 0x0000e00001ae7983 */ /* 0x000ea80000300800 */
[----:B------:R-:W2:Y:S01]  /*5fc0*/  LDL.LU R175, [R1+0xe4] ;  /* 0x0000e40001af7983 */ /* 0x000ea20000300800 */
[----:B------:R-:W-:Y:S01]  /*5fd0*/  MOV R88, R89 ;  /* 0x0000005900587202 */ /* 0x000fe20000000f00 */
[----:B------:R-:W-:Y:S01]  /*5fe0*/  IMAD.MOV.U32 R177, RZ, RZ, R94 ;  /* 0x000000ffffb17224 */ /* 0x000fe200078e005e */
[----:B------:R-:W-:Y:S01]  /*5ff0*/  MOV R176, R92 ;  /* 0x0000005c00b07202 */ /* 0x000fe20000000f00 */
[----:B------:R-:W-:Y:S01]  /*6000*/  IMAD.MOV.U32 R178, RZ, RZ, R108 ;  /* 0x000000ffffb27224 */ /* 0x000fe200078e006c */
[----:B------:R-:W-:Y:S01]  /*6010*/  MOV R179, R110 ;  /* 0x0000006e00b37202 */ /* 0x000fe20000000f00 */
[----:B------:R-:W-:Y:S01]  /*6020*/  IMAD.MOV.U32 R180, RZ, RZ, R96 ;  /* 0x000000ffffb47224 */ /* 0x000fe200078e0060 */
[----:B------:R-:W-:Y:S01]  /*6030*/  MOV R182, R112 ;  /* 0x0000007000b67202 */ /* 0x000fe20000000f00 */
[----:B------:R-:W-:-:S02]  /*6040*/  IMAD.MOV.U32 R181, RZ, RZ, R98 ;  /* 0x000000ffffb57224 */ /* 0x000fc400078e0062 */
[----:B------:R-:W-:Y:S02]  /*6050*/  IMAD.MOV.U32 R183, RZ, RZ, R114 ;  /* 0x000000ffffb77224 */ /* 0x000fe400078e0072 */
[----:B------:R-:W-:Y:S01]  /*6060*/  IMAD.MOV.U32 R89, RZ, RZ, R91 ;  /* 0x000000ffff597224 */ /* 0x000fe200078e005b */
[----:B------:R-:W-:Y:S01]  /*6070*/  MOV R91, R107 ;  /* 0x0000006b005b7202 */ /* 0x000fe20000000f00 */
[----:B------:R-:W-:Y:S01]  /*6080*/  IMAD.MOV.U32 R90, RZ, RZ, R105 ;  /* 0x000000ffff5a7224 */ /* 0x000fe200078e0069 */
[----:B------:R-:W-:Y:S01]  /*6090*/  STS.128 [R4+UR8+0x1000], R176 ;  /* 0x001000b004007988 */ /* 0x000fe20008000c08 */
[----:B------:R-:W-:Y:S01]  /*60a0*/  MOV R100, R101 ;  /* 0x0000006500647202 */ /* 0x000fe20000000f00 */
[----:B------:R-:W-:Y:S02]  /*60b0*/  IMAD.MOV.U32 R101, RZ, RZ, R103 ;  /* 0x000000ffff657224 */ /* 0x000fe400078e0067 */
[----:B------:R-:W-:Y:S01]  /*60c0*/  STS.128 [R4+UR8+0x2000], R180 ;  /* 0x002000b404007988 */ /* 0x000fe20008000c08 */
[----:B------:R-:W-:Y:S01]  /*60d0*/  IMAD.MOV.U32 R92, RZ, RZ, R97 ;  /* 0x000000ffff5c7224 */ /* 0x000fe200078e0061 */
[----:B------:R-:W-:-:S02]  /*60e0*/  MOV R103, R119 ;  /* 0x0000007700677202 */ /* 0x000fc40000000f00 */
[----:B------:R1:W-:Y:S01]  /*60f0*/  STS.128 [R252+UR8], R88 ;  /* 0x00000058fc007988 */ /* 0x0003e20008000c08 */
[----:B------:R-:W-:Y:S02]  /*6100*/  IMAD.MOV.U32 R94, RZ, RZ, R113 ;  /* 0x000000ffff5e7224 */ /* 0x000fe400078e0071 */
[----:B------:R-:W-:-:S05]  /*6110*/  IMAD.MOV.U32 R102, RZ, RZ, R117 ;  /* 0x000000ffff667224 */ /* 0x000fca00078e0075 */
[----:B------:R-:W-:Y:S01]  /*6120*/  STS.128 [R252+UR8+0x3000], R100 ;  /* 0x00300064fc007988 */ /* 0x000fe20008000c08 */
[----:B-1----:R-:W-:Y:S01]  /*6130*/  IMAD.MOV.U32 R88, RZ, RZ, R93 ;  /* 0x000000ffff587224 */ /* 0x002fe200078e005d */
[----:B------:R-:W-:Y:S01]  /*6140*/  MOV R90, R109 ;  /* 0x0000006d005a7202 */ /* 0x000fe20000000f00 */
[----:B------:R-:W-:Y:S01]  /*6150*/  IMAD.MOV.U32 R89, RZ, RZ, R95 ;  /* 0x000000ffff597224 */ /* 0x000fe200078e005f */
[----:B------:R-:W-:Y:S01]  /*6160*/  MOV R93, R99 ;  /* 0x00000063005d7202 */ /* 0x000fe20000000f00 */
[----:B------:R-:W-:Y:S02]  /*6170*/  IMAD.MOV.U32 R91, RZ, RZ, R111 ;  /* 0x000000ffff5b7224 */ /* 0x000fe400078e006f */
[----:B------:R-:W-:-:S03]  /*6180*/  IMAD.MOV.U32 R95, RZ, RZ, R115 ;  /* 0x000000ffff5f7224 */ /* 0x000fc600078e0073 */
[----:B------:R-:W-:Y:S04]  /*6190*/  STS.128 [R252+UR8+0x1000], R88 ;  /* 0x00100058fc007988 */ /* 0x000fe80008000c08 */
[----:B------:R-:W-:Y:S01]  /*61a0*/  STS.128 [R252+UR8+0x2000], R92 ;  /* 0x0020005cfc007988 */ /* 0x000fe20008000c08 */
[----:B------:R-:W-:Y:S06]  /*61b0*/  BAR.SYNC.DEFER_BLOCKING 0x0 ;  /* 0x0000000000007b1d */ /* 0x000fec0000010000 */
        /* <DEDUP_REMOVED lines=9> */
[----:B--2---:R1:W-:Y:S04]  /*6250*/  STS.128 [R4+UR8], R172 ;  /* 0x000000ac04007988 */ /* 0x0043e80008000c08 */
[----:B-1----:R-:W2:Y:S04]  /*6260*/  LDL.LU R172, [R1+0xd8] ;  /* 0x0000d80001ac7983 */ /* 0x002ea80000300800 */
[----:B------:R-:W2:Y:S04]  /*6270*/  LDL.LU R173, [R1+0xdc] ;  /* 0x0000dc0001ad7983 */ /* 0x000ea80000300800 */
[----:B------:R-:W2:Y:S04]  /*6280*/  LDL.LU R174, [R1+0xe8] ;  /* 0x0000e80001ae7983 */ /* 0x000ea80000300800 */
[----:B------:R-:W2:Y:S01]  /*6290*/  LDL.LU R175, [R1+0xec] ;  /* 0x0000ec0001af7983 */ /* 0x000ea20000300800 */
[----:B------:R-:W-:Y:S01]  /*62a0*/  IMAD.MOV.U32 R176, RZ, RZ, R214 ;  /* 0x000000ffffb07224 */ /* 0x000fe200078e00d6 */
[----:B------:R-:W-:Y:S01]  /*62b0*/  MOV R178, R210 ;  /* 0x000000d200b27202 */ /* 0x000fe20000000f00 */
[----:B------:R-:W-:-:S02]  /*62c0*/  IMAD.MOV.U32 R177, RZ, RZ, R211 ;  /* 0x000000ffffb17224 */ /* 0x000fc400078e00d3 */
[----:B------:R-:W-:-:S05]  /*62d0*/  IMAD.MOV.U32 R179, RZ, RZ, R209 ;  /* 0x000000ffffb37224 */ /* 0x000fca00078e00d1 */
[----:B------:R1:W-:Y:S02]  /*62e0*/  STS.128 [R4+UR8+0x2000], R176 ;  /* 0x002000b004007988 */ /* 0x0003e40008000c08 */
[----:B-1----:R-:W-:Y:S01]  /*62f0*/  IMAD.MOV.U32 R176, RZ, RZ, R199 ;  /* 0x000000ffffb07224 */ /* 0x002fe200078e00c7 */
[----:B------:R-:W-:Y:S01]  /*6300*/  MOV R178, R197 ;  /* 0x000000c500b27202 */ /* 0x000fe20000000f00 */
[----:B------:R-:W-:Y:S02]  /*6310*/  IMAD.MOV.U32 R177, RZ, RZ, R198 ;  /* 0x000000ffffb17224 */ /* 0x000fe400078e00c6 */
[----:B------:R-:W-:Y:S01]  /*6320*/  IMAD.MOV.U32 R179, RZ, RZ, R196 ;  /* 0x000000ffffb37224 */ /* 0x000fe200078e00c4 */
[----:B------:R-:W-:Y:S01]  /*6330*/  MOV R210, R140 ;  /* 0x0000008c00d27202 */ /* 0x000fe20000000f00 */
[----:B------:R-:W-:Y:S01]  /*6340*/  IMAD.MOV.U32 R209, RZ, RZ, R126 ;  /* 0x000000ffffd17224 */ /* 0x000fe200078e007e */
[----:B------:R-:W3:Y:S01]  /*6350*/  LDL.LU R140, [R1+0x11c] ;  /* 0x00011c00018c7983 */ /* 0x000ee20000300800 */
[----:B------:R-:W-:-:S03]  /*6360*/  IMAD.MOV.U32 R211, RZ, RZ, R142 ;  /* 0x000000ffffd37224 */ /* 0x000fc600078e008e */
[----:B------:R-:W4:Y:S04]  /*6370*/  LDL.LU R142, [R1+0x118] ;  /* 0x00011800018e7983 */ /* 0x000f280000300800 */
[----:B--2---:R1:W-:Y:S02]  /*6380*/  STS.128 [R4+UR8+0x1000], R172 ;  /* 0x001000ac04007988 */ /* 0x0043e40008000c08 */
[----:B-1----:R-:W-:Y:S01]  /*6390*/  IMAD.MOV.U32 R172, RZ, RZ, R207 ;  /* 0x000000ffffac7224 */ /* 0x002fe200078e00cf */
[----:B------:R-:W-:Y:S01]  /*63a0*/  MOV R173, R206 ;  /* 0x000000ce00ad7202 */ /* 0x000fe20000000f00 */
[----:B------:R-:W-:Y:S02]  /*63b0*/  IMAD.MOV.U32 R174, RZ, RZ, R205 ;  /* 0x000000ffffae7224 */ /* 0x000fe400078e00cd */
[----:B------:R-:W-:-:S05]  /*63c0*/  IMAD.MOV.U32 R175, RZ, RZ, R204 ;  /* 0x000000ffffaf7224 */ /* 0x000fca00078e00cc */
[----:B------:R1:W-:Y:S04]  /*63d0*/  STS.128 [R4+UR8+0x3000], R172 ;  /* 0x003000ac04007988 */ /* 0x0003e80008000c08 */
[----:B------:R2:W-:Y:S01]  /*63e0*/  STS.128 [R252+UR8+0x1000], R176 ;  /* 0x001000b0fc007988 */ /* 0x0005e20008000c08 */
[----:B-1----:R-:W-:Y:S01]  /*63f0*/  MOV R172, R203 ;  /* 0x000000cb00ac7202 */ /* 0x002fe20000000f00 */
[----:B------:R-:W-:Y:S01]  /*6400*/  IMAD.MOV.U32 R173, RZ, RZ, R202 ;  /* 0x000000ffffad7224 */ /* 0x000fe200078e00ca */
[----:B------:R-:W-:Y:S01]  /*6410*/  MOV R175, R200 ;  /* 0x000000c800af7202 */ /* 0x000fe20000000f00 */
[----:B------:R-:W-:Y:S01]  /*6420*/  IMAD.MOV.U32 R174, RZ, RZ, R201 ;  /* 0x000000ffffae7224 */ /* 0x000fe200078e00c9 */
[----:B--2---:R-:W-:Y:S01]  /*6430*/  MOV R176, R191 ;  /* 0x000000bf00b07202 */ /* 0x004fe20000000f00 */
[----:B------:R-:W-:Y:S01]  /*6440*/  IMAD.MOV.U32 R177, RZ, RZ, R190 ;  /* 0x000000ffffb17224 */ /* 0x000fe200078e00be */
[----:B------:R-:W-:Y:S01]  /*6450*/  MOV R179, R188 ;  /* 0x000000bc00b37202 */ /* 0x000fe20000000f00 */
[----:B------:R-:W-:Y:S01]  /*6460*/  IMAD.MOV.U32 R178, RZ, RZ, R189 ;  /* 0x000000ffffb27224 */ /* 0x000fe200078e00bd */
[----:B------:R1:W-:Y:S04]  /*6470*/  STS.128 [R252+UR8], R172 ;  /* 0x000000acfc007988 */ /* 0x0003e80008000c08 */
[----:B------:R-:W-:Y:S01]  /*6480*/  STS.128 [R252+UR8+0x3000], R176 ;  /* 0x003000b0fc007988 */ /* 0x000fe20008000c08 */
[----:B-1----:R-:W-:Y:S01]  /*6490*/  IMAD.MOV.U32 R172, RZ, RZ, R195 ;  /* 0x000000ffffac7224 */ /* 0x002fe200078e00c3 */
[----:B------:R-:W-:Y:S01]  /*64a0*/  MOV R173, R194 ;  /* 0x000000c200ad7202 */ /* 0x000fe20000000f00 */
[----:B------:R-:W-:-:S02]  /*64b0*/  IMAD.MOV.U32 R174, RZ, RZ, R193 ;  /* 0x000000ffffae7224 */ /* 0x000fc400078e00c1 */
[----:B------:R-:W-:-:S05]  /*64c0*/  IMAD.MOV.U32 R175, RZ, RZ, R192 ;  /* 0x000000ffffaf7224 */ /* 0x000fca00078e00c0 */
[----:B------:R-:W-:Y:S01]  /*64d0*/  STS.128 [R252+UR8+0x2000], R172 ;  /* 0x002000acfc007988 */ /* 0x000fe20008000c08 */
[----:B------:R-:W-:Y:S01]  /*64e0*/  BAR.SYNC.DEFER_BLOCKING 0x0 ;  /* 0x0000000000007b1d */ /* 0x000fe20000010000 */
[----:B------:R-:W-:Y:S01]  /*64f0*/  IMAD.MOV.U32 R204, RZ, RZ, R120 ;  /* 0x000000ffffcc7224 */ /* 0x000fe200078e0078 */
[----:B------:R-:W-:Y:S01]  /*6500*/  MOV R206, R136 ;  /* 0x0000008800ce7202 */ /* 0x000fe20000000f00 */
[----:B------:R-:W-:Y:S02]  /*6510*/  IMAD.MOV.U32 R205, RZ, RZ, R122 ;  /* 0x000000ffffcd7224 */ /* 0x000fe400078e007a */
[----:B------:R-:W-:Y:S01]  /*6520*/  IMAD.MOV.U32 R207, RZ, RZ, R138 ;  /* 0x000000ffffcf7224 */ /* 0x000fe200078e008a */
[----:B------:R-:W-:Y:S01]  /*6530*/  MOV R138, R186 ;  /* 0x000000ba008a7202 */ /* 0x000fe20000000f00 */
[----:B------:R-:W-:Y:S02]  /*6540*/  IMAD.MOV.U32 R136, RZ, RZ, R187 ;  /* 0x000000ffff887224 */ /* 0x000fe400078e00bb */
[----:B------:R-:W-:-:S02]  /*6550*/  IMAD.MOV.U32 R122, RZ, RZ, R185 ;  /* 0x000000ffff7a7224 */ /* 0x000fc400078e00b9 */
[----:B------:R-:W-:Y:S01]  /*6560*/  IMAD.MOV.U32 R120, RZ, RZ, R184 ;  /* 0x000000ffff787224 */ /* 0x000fe200078e00b8 */
[----:B------:R-:W1:Y:S04]  /*6570*/  LDS.128 R200, [R0+UR8] ;  /* 0x0000000800c87984 */ /* 0x000e680008000c00 */
[----:B------:R-:W2:Y:S04]  /*6580*/  LDS.128 R196, [R0+UR8+0x200] ;  /* 0x0002000800c47984 */ /* 0x000ea80008000c00 */
[----:B------:R-:W5:Y:S04]  /*6590*/  LDS.128 R192, [R0+UR8+0x400] ;  /* 0x0004000800c07984 */ /* 0x000f680008000c00 */
[----:B------:R-:W5:Y:S04]  /*65a0*/  LDS.128 R188, [R0+UR8+0x600] ;  /* 0x0006000800bc7984 */ /* 0x000f680008000c00 */
[----:B------:R-:W5:Y:S04]  /*65b0*/  LDS.128 R184, [R0+UR8+0x800] ;  /* 0x0008000800b87984 */ /* 0x000f680008000c00 */
[----:B------:R-:W5:Y:S04]  /*65c0*/  LDS.128 R180, [R0+UR8+0xa00] ;  /* 0x000a000800b47984 */ /* 0x000f680008000c00 */
[----:B------:R-:W5:Y:S04]  /*65d0*/  LDS.128 R176, [R0+UR8+0xc00] ;  /* 0x000c000800b07984 */ /* 0x000f680008000c00 */
[----:B------:R-:W5:Y:S01]  /*65e0*/  LDS.128 R172, [R0+UR8+0xe00] ;  /* 0x000e000800ac7984 */ /* 0x000f620008000c00 */
[----:B------:R-:W-:Y:S06]  /*65f0*/  BAR.SYNC.DEFER_BLOCKING 0x0 ;  /* 0x0000000000007b1d */ /* 0x000fec0000010000 */
[----:B------:R0:W-:Y:S02]  /*6600*/  STS.128 [R4+UR8], R204 ;  /* 0x000000cc04007988 */ /* 0x0001e40008000c08 */
[----:B0-----:R-:W-:Y:S01]  /*6610*/  MOV R207, R208 ;  /* 0x000000d000cf7202 */ /* 0x001fe20000000f00 */
[----:B------:R-:W-:-:S05]  /*6620*/  IMAD.MOV.U32 R208, RZ, RZ, R124 ;  /* 0x000000ffffd07224 */ /* 0x000fca00078e007c */
[----:B------:R0:W-:Y:S04]  /*6630*/  STS.128 [R4+UR8+0x1000], R208 ;  /* 0x001000d004007988 */ /* 0x0001e80008000c08 */
[----:B0-----:R-:W3:Y:S04]  /*6640*/  LDL.LU R208, [R1+0x120] ;  /* 0x0001200001d07983 */ /* 0x001ee80000300800 */
[----:B------:R-:W4:Y:S01]  /*6650*/  LDL.LU R209, [R1+0x124] ;  /* 0x0001240001d17983 */ /* 0x000f220000300800 */
[----:B------:R-:W-:Y:S01]  /*6660*/  MOV R214, R144 ;  /* 0x0000009000d67202 */ /* 0x000fe20000000f00 */
[----:B------:R-:W-:Y:S01]  /*6670*/  IMAD.MOV.U32 R210, RZ, RZ, R213 ;  /* 0x000000ffffd27224 */ /* 0x000fe200078e00d5 */
[----:B------:R-:W-:Y:S01]  /*6680*/  MOV R211, R212 ;  /* 0x000000d400d37202 */ /* 0x000fe20000000f00 */
[----:B------:R-:W-:-:S02]  /*6690*/  IMAD.MOV.U32 R144, RZ, RZ, R215 ;  /* 0x000000ffff907224 */ /* 0x000fc400078e00d7 */
[----:B------:R-:W-:Y:S02]  /*66a0*/  IMAD.MOV.U32 R212, RZ, RZ, R128 ;  /* 0x000000ffffd47224 */ /* 0x000fe400078e0080 */
[----:B------:R-:W-:Y:S02]  /*66b0*/  IMAD.MOV.U32 R213, RZ, RZ, R130 ;  /* 0x000000ffffd57224 */ /* 0x000fe400078e0082 */
[----:B------:R-:W-:Y:S01]  /*66c0*/  IMAD.MOV.U32 R215, RZ, RZ, R146 ;  /* 0x000000ffffd77224 */ /* 0x000fe200078e0092 */
[----:B------:R-:W-:Y:S01]  /*66d0*/  MOV R146, R207 ;  /* 0x000000cf00927202 */ /* 0x000fe20000000f00 */
[----:B------:R-:W-:-:S03]  /*66e0*/  IMAD.MOV.U32 R205, RZ, RZ, R134 ;  /* 0x000000ffffcd7224 */ /* 0x000fc600078e0086 */
[----:B------:R0:W-:Y:S01]  /*66f0*/  STS.128 [R4+UR8+0x2000], R212 ;  /* 0x002000d404007988 */ /* 0x0001e20008000c08 */
[----:B------:R-:W-:Y:S01]  /*6700*/  MOV R204, R132 ;  /* 0x0000008400cc7202 */ /* 0x000fe20000000f00 */
[----:B------:R-:W-:Y:S01]  /*6710*/  IMAD.MOV.U32 R206, RZ, RZ, R148 ;  /* 0x000000ffffce7224 */ /* 0x000fe200078e0094 */
[----:B------:R-:W-:Y:S01]  /*6720*/  MOV R207, R150 ;  /* 0x0000009600cf7202 */ /* 0x000fe20000000f00 */
[----:B------:R-:W-:Y:S01]  /*6730*/  IMAD.MOV.U32 R126, RZ, RZ, R145 ;  /* 0x000000ffff7e7224 */ /* 0x000fe200078e0091 */
[----:B------:R-:W-:-:S03]  /*6740*/  MOV R124, R129 ;  /* 0x00000081007c7202 */ /* 0x000fc60000000f00 */
[----:B------:R-:W-:Y:S01]  /*6750*/  STS.128 [R4+UR8+0x3000], R204 ;  /* 0x003000cc04007988 */ /* 0x000fe20008000c08 */
[----:B0-----:R-:W-:Y:S02]  /*6760*/  IMAD.MOV.U32 R215, RZ, RZ, R120 ;  /* 0x000000ffffd77224 */ /* 0x001fe400078e0078 */
[----:B------:R-:W-:Y:S02]  /*6770*/  IMAD.MOV.U32 R120, RZ, RZ, R121 ;  /* 0x000000ffff787224 */ /* 0x000fe400078e0079 */
[----:B------:R-:W-:Y:S01]  /*6780*/  IMAD.MOV.U32 R214, RZ, RZ, R122 ;  /* 0x000000ffffd67224 */ /* 0x000fe200078e007a */
[----:B------:R-:W-:Y:S01]  /*6790*/  MOV R122, R137 ;  /* 0x00000089007a7202 */ /* 0x000fe20000000f00 */
[----:B------:R-:W-:Y:S02]  /*67a0*/  IMAD.MOV.U32 R121, RZ, RZ, R123 ;  /* 0x000000ffff797224 */ /* 0x000fe400078e007b */
[----:B------:R-:W-:Y:S01]  /*67b0*/  IMAD.MOV.U32 R123, RZ, RZ, R139 ;  /* 0x000000ffff7b7224 */ /* 0x000fe200078e008b */
[----:B------:R-:W-:Y:S01]  /*67c0*/  MOV R130, R149 ;  /* 0x0000009500827202 */ /* 0x000fe20000000f00 */
[----:B------:R-:W-:-:S03]  /*67d0*/  IMAD.MOV.U32 R128, RZ, RZ, R133 ;  /* 0x000000ffff807224 */ /* 0x000fc600078e0085 */
[----:B------:R0:W-:Y:S01]  /*67e0*/  STS.128 [R252+UR8], R120 ;  /* 0x00000078fc007988 */ /* 0x0001e20008000c08 */
[----:B------:R-:W-:Y:S02]  /*67f0*/  IMAD.MOV.U32 R129, RZ, RZ, R135 ;  /* 0x000000ffff817224 */ /* 0x000fe400078e0087 */
[----:B0-----:R-:W-:Y:S01]  /*6800*/  IMAD.MOV.U32 R120, RZ, RZ, R125 ;  /* 0x000000ffff787224 */ /* 0x001fe200078e007d */
[----:B------:R-:W-:Y:S01]  /*6810*/  MOV R121, R127 ;  /* 0x0000007f00797202 */ /* 0x000fe20000000f00 */
[----:B------:R-:W-:Y:S01]  /*6820*/  IMAD.MOV.U32 R125, RZ, RZ, R131 ;  /* 0x000000ffff7d7224 */ /* 0x000fe200078e0083 */
[----:B------:R-:W-:Y:S01]  /*6830*/  MOV R127, R147 ;  /* 0x00000093007f7202 */ /* 0x000fe20000000f00 */
[----:B------:R-:W-:Y:S02]  /*6840*/  IMAD.MOV.U32 R122, RZ, RZ, R141 ;  /* 0x000000ffff7a7224 */ /* 0x000fe400078e008d */
[----:B------:R-:W-:Y:S02]  /*6850*/  IMAD.MOV.U32 R123, RZ, RZ, R143 ;  /* 0x000000ffff7b7224 */ /* 0x000fe400078e008f */
[----:B------:R-:W-:Y:S01]  /*6860*/  IMAD.MOV.U32 R131, RZ, RZ, R151 ;  /* 0x000000ffff837224 */ /* 0x000fe200078e0097 */
[----:B------:R-:W-:Y:S04]  /*6870*/  STS.128 [R252+UR8+0x2000], R124 ;  /* 0x0020007cfc007988 */ /* 0x000fe80008000c08 */
[----:B------:R-:W-:Y:S04]  /*6880*/  STS.128 [R252+UR8+0x1000], R120 ;  /* 0x00100078fc007988 */ /* 0x000fe80008000c08 */
[----:B------:R-:W-:Y:S01]  /*6890*/  STS.128 [R252+UR8+0x3000], R128 ;  /* 0x00300080fc007988 */ /* 0x000fe20008000c08 */
[----:B------:R-:W-:Y:S06]  /*68a0*/  BAR.SYNC.DEFER_BLOCKING 0x0 ;  /* 0x0000000000007b1d */ /* 0x000fec0000010000 */
[----:B------:R0:W-:Y:S04]  /*68b0*/  STG.E desc[UR16][R238.64+0x100], R146 ;  /* 0x00010092ee007986 */ /* 0x0001e8000c101910 */
[----:B------:R-:W-:Y:S04]  /*68c0*/  STG.E desc[UR16][R238.64], R214 ;  /* 0x000000d6ee007986 */ /* 0x000fe8000c101910 */
[----:B------:R-:W-:Y:S04]  /*68d0*/  STG.E desc[UR16][R238.64+0x80], R215 ;  /* 0x000080d7ee007986 */ /* 0x000fe8000c101910 */
[----:B------:R2:W-:Y:S04]  /*68e0*/  STG.E desc[UR16][R238.64+0x180], R144 ;  /* 0x00018090ee007986 */ /* 0x0005e8000c101910 */
[----:B------:R-:W-:Y:S04]  /*68f0*/  STG.E desc[UR16][R238.64+0x200], R84 ;  /* 0x00020054ee007986 */ /* 0x000fe8000c101910 */
[----:B------:R-:W-:Y:S04]  /*6900*/  STG.E desc[UR16][R238.64+0x280], R86 ;  /* 0x00028056ee007986 */ /* 0x000fe8000c101910 */
[----:B-1----:R-:W-:Y:S04]  /*6910*/  STG.E desc[UR16][R238.64+0x300], R200 ;  /* 0x000300c8ee007986 */ /* 0x002fe8000c101910 */
[----:B------:R-:W-:Y:S04]  /*6920*/  STG.E desc[UR16][R238.64+0x380], R202 ;  /* 0x000380caee007986 */ /* 0x000fe8000c101910 */
[----:B0-----:R-:W5:Y:S04]  /*6930*/  LDL.LU R146, [R1+0x108] ;  /* 0x0001080001927983 */ /* 0x001f680000300800 */
[----:B--2---:R-:W2:Y:S04]  /*6940*/  LDL.LU R144, [R1+0x110] ;  /* 0x0001100001907983 */ /* 0x004ea80000300800 */
[----:B------:R-:W-:Y:S04]  /*6950*/  STG.E desc[UR16][R236.64+0x100], R210 ;  /* 0x000100d2ec007986 */ /* 0x000fe8000c101910 */
[----:B------:R-:W-:Y:S04]  /*6960*/  STG.E desc[UR16][R236.64+0x180], R211 ;  /* 0x000180d3ec007986 */ /* 0x000fe8000c101910 */
[----:B------:R-:W-:Y:S04]  /*6970*/  STG.E desc[UR16][R236.64+0x200], R85 ;  /* 0x00020055ec007986 */ /* 0x000fe8000c101910 */
[----:B------:R-:W-:Y:S04]  /*6980*/  STG.E desc[UR16][R236.64+0x280], R87 ;  /* 0x00028057ec007986 */ /* 0x000fe8000c101910 */
[----:B------:R-:W-:Y:S04]  /*6990*/  STG.E desc[UR16][R236.64+0x300], R201 ;  /* 0x000300c9ec007986 */ /* 0x000fe8000c101910 */
[----:B------:R-:W-:Y:S04]  /*69a0*/  STG.E desc[UR16][R236.64+0x380], R203 ;  /* 0x000380cbec007986 */ /* 0x000fe8000c101910 */
[----:B---3--:R0:W-:Y:S04]  /*69b0*/  STG.E desc[UR16][R236.64], R208 ;  /* 0x000000d0ec007986 */ /* 0x0081e8000c101910 */
[----:B----4-:R1:W-:Y:S04]  /*69c0*/  STG.E desc[UR16][R236.64+0x80], R209 ;  /* 0x000080d1ec007986 */ /* 0x0103e8000c101910 */
[----:B------:R-:W-:Y:S04]  /*69d0*/  STG.E desc[UR16][R234.64], R142 ;  /* 0x0000008eea007986 */ /* 0x000fe8000c101910 */
[----:B0-----:R-:W3:Y:S04]  /*69e0*/  LDL.LU R208, [R1+0x10c] ;  /* 0x00010c0001d07983 */ /* 0x001ee80000300800 */
[----:B-1----:R-:W4:Y:S04]  /*69f0*/  LDL.LU R209, [R1+0x114] ;  /* 0x0001140001d17983 */ /* 0x002f280000300800 */
[----:B------:R-:W4:Y:S04]  /*6a00*/  LDL.LU R210, [R1+0xf8] ;  /* 0x0000f80001d27983 */ /* 0x000f280000300800 */
[----:B------:R-:W-:Y:S04]  /*6a10*/  STG.E desc[UR16][R234.64+0x80], R140 ;  /* 0x0000808cea007986 */ /* 0x000fe8000c101910 */
[----:B------:R-:W-:Y:S04]  /*6a20*/  STG.E desc[UR16][R234.64+0x100], R138 ;  /* 0x0001008aea007986 */ /* 0x000fe8000c101910 */
[----:B------:R-:W-:Y:S04]  /*6a30*/  STG.E desc[UR16][R234.64+0x180], R136 ;  /* 0x00018088ea007986 */ /* 0x000fe8000c101910 */
[----:B------:R-:W-:Y:S04]  /*6a40*/  STG.E desc[UR16][R234.64+0x200], R80 ;  /* 0x00020050ea007986 */ /* 0x000fe8000c101910 */
[----:B------:R-:W-:Y:S04]  /*6a50*/  STG.E desc[UR16][R234.64+0x280], R82 ;  /* 0x00028052ea007986 */ /* 0x000fe8000c101910 */
[----:B------:R-:W-:Y:S04]  /*6a60*/  STG.E desc[UR16][R234.64+0x300], R196 ;  /* 0x000300c4ea007986 */ /* 0x000fe8000c101910 */
[----:B------:R-:W-:Y:S04]  /*6a70*/  STG.E desc[UR16][R234.64+0x380], R198 ;  /* 0x000380c6ea007986 */ /* 0x000fe8000c101910 */
[----:B------:R-:W4:Y:S04]  /*6a80*/  LDL.LU R211, [R1+0x100] ;  /* 0x0001000001d37983 */ /* 0x000f280000300800 */
[----:B------:R0:W-:Y:S04]  /*6a90*/  STG.E desc[UR16][R232.64], R228 ;  /* 0x000000e4e8007986 */ /* 0x0001e8000c101910 */
[----:B------:R1:W-:Y:S04]  /*6aa0*/  STG.E desc[UR16][R232.64+0x80], R230 ;  /* 0x000080e6e8007986 */ /* 0x0003e8000c101910 */
[----:B------:R1:W-:Y:S04]  /*6ab0*/  STG.E desc[UR16][R232.64+0x100], R231 ;  /* 0x000100e7e8007986 */ /* 0x0003e8000c101910 */
[----:B0-----:R-:W3:Y:S04]  /*6ac0*/  LDL.LU R228, [R1+0x208] ;  /* 0x0002080001e47983 */ /* 0x001ee80000300800 */
[----:B-1----:R-:W5:Y:S04]  /*6ad0*/  LDL.LU R230, [R1+0x204] ;  /* 0x0002040001e67983 */ /* 0x002f680000300800 */
[----:B------:R-:W5:Y:S04]  /*6ae0*/  LDL.LU R231, [R1+0x200] ;  /* 0x0002000001e77983 */ /* 0x000f680000300800 */
[----:B------:R0:W-:Y:S04]  /*6af0*/  STG.E desc[UR16][R232.64+0x180], R229 ;  /* 0x000180e5e8007986 */ /* 0x0001e8000c101910 */
[----:B0-----:R-:W3:Y:S04]  /*6b00*/  LDL.LU R229, [R1+0x1fc] ;  /* 0x0001fc0001e57983 */ /* 0x001ee80000300800 */
[----:B------:R-:W4:Y:S04]  /*6b10*/  LDL.LU R142, [R1+0xfc] ;  /* 0x0000fc00018e7983 */ /* 0x000f280000300800 */
[----:B------:R-:W4:Y:S04]  /*6b20*/  LDL.LU R140, [R1+0x104] ;  /* 0x00010400018c7983 */ /* 0x000f280000300800 */
[----:B------:R-:W4:Y:S04]  /*6b30*/  LDL.LU R138, [R1+0xf0] ;  /* 0x0000f000018a7983 */ /* 0x000f280000300800 */
[----:B------:R-:W-:Y:S04]  /*6b40*/  STG.E desc[UR16][R232.64+0x200], R81 ;  /* 0x00020051e8007986 */ /* 0x000fe8000c101910 */
[----:B------:R-:W-:Y:S04]  /*6b50*/  STG.E desc[UR16][R232.64+0x280], R83 ;  /* 0x00028053e8007986 */ /* 0x000fe8000c101910 */
[----:B------:R-:W-:Y:S04]  /*6b60*/  STG.E desc[UR16][R232.64+0x300], R197 ;  /* 0x000300c5e8007986 */ /* 0x000fe8000c101910 */
[----:B------:R-:W-:Y:S04]  /*6b70*/  STG.E desc[UR16][R232.64+0x380], R199 ;  /* 0x000380c7e8007986 */ /* 0x000fe8000c101910 */
[----:B------:R-:W4:Y:S04]  /*6b80*/  LDL.LU R136, [R1+0xf4] ;  /* 0x0000f40001887983 */ /* 0x000f280000300800 */
[----:B-----5:R0:W-:Y:S04]  /*6b90*/  STG.E desc[UR16][R230.64+0x100], R226 ;  /* 0x000100e2e6007986 */ /* 0x0201e8000c101910 */
[----:B------:R-:W-:Y:S04]  /*6ba0*/  STG.E desc[UR16][R230.64], R146 ;  /* 0x00000092e6007986 */ /* 0x000fe8000c101910 */
[----:B--2---:R-:W-:Y:S04]  /*6bb0*/  STG.E desc[UR16][R230.64+0x80], R144 ;  /* 0x00008090e6007986 */ /* 0x004fe8000c101910 */
[----:B0-----:R-:W2:Y:S04]  /*6bc0*/  LDL.LU R226, [R1+0x1f8] ;  /* 0x0001f80001e27983 */ /* 0x001ea80000300800 */
[----:B------:R0:W-:Y:S04]  /*6bd0*/  STG.E desc[UR16][R230.64+0x180], R227 ;  /* 0x000180e3e6007986 */ /* 0x0001e8000c101910 */
[----:B------:R-:W-:Y:S04]  /*6be0*/  STG.E desc[UR16][R230.64+0x200], R76 ;  /* 0x0002004ce6007986 */ /* 0x000fe8000c101910 */
[----:B------:R-:W-:Y:S04]  /*6bf0*/  STG.E desc[UR16][R230.64+0x280], R78 ;  /* 0x0002804ee6007986 */ /* 0x000fe8000c101910 */
[----:B------:R-:W-:Y:S04]  /*6c00*/  STG.E desc[UR16][R230.64+0x300], R192 ;  /* 0x000300c0e6007986 */ /* 0x000fe8000c101910 */
[----:B------:R-:W-:Y:S04]  /*6c10*/  STG.E desc[UR16][R230.64+0x380], R194 ;  /* 0x000380c2e6007986 */ /* 0x000fe8000c101910 */
[----:B0-----:R-:W2:Y:S04]  /*6c20*/  LDL.LU R227, [R1+0x1f4] ;  /* 0x0001f40001e37983 */ /* 0x001ea80000300800 */
[----:B---3--:R0:W-:Y:S04]  /*6c30*/  STG.E desc[UR16][R228.64+0x100], R224 ;  /* 0x000100e0e4007986 */ /* 0x0081e8000c101910 */
[----:B------:R1:W-:Y:S04]  /*6c40*/  STG.E desc[UR16][R228.64+0x180], R225 ;  /* 0x000180e1e4007986 */ /* 0x0003e8000c101910 */
[----:B0-----:R-:W3:Y:S04]  /*6c50*/  LDL.LU R224, [R1+0x1f0] ;  /* 0x0001f00001e07983 */ /* 0x001ee80000300800 */
[----:B-1----:R-:W3:Y:S04]  /*6c60*/  LDL.LU R225, [R1+0x1ec] ;  /* 0x0001ec0001e17983 */ /* 0x002ee80000300800 */
[----:B------:R-:W-:Y:S04]  /*6c70*/  STG.E desc[UR16][R228.64], R208 ;  /* 0x000000d0e4007986 */ /* 0x000fe8000c101910 */
[----:B----4-:R-:W-:Y:S04]  /*6c80*/  STG.E desc[UR16][R228.64+0x80], R209 ;  /* 0x000080d1e4007986 */ /* 0x010fe8000c101910 */
[----:B------:R-:W-:Y:S04]  /*6c90*/  STG.E desc[UR16][R228.64+0x200], R77 ;  /* 0x0002004de4007986 */ /* 0x000fe8000c101910 */
[----:B------:R-:W-:Y:S04]  /*6ca0*/  STG.E desc[UR16][R228.64+0x280], R79 ;  /* 0x0002804fe4007986 */ /* 0x000fe8000c101910 */
[----:B------:R-:W-:Y:S04]  /*6cb0*/  STG.E desc[UR16][R228.64+0x300], R193 ;  /* 0x000300c1e4007986 */ /* 0x000fe8000c101910 */
[----:B------:R-:W-:Y:S04]  /*6cc0*/  STG.E desc[UR16][R228.64+0x380], R195 ;  /* 0x000380c3e4007986 */ /* 0x000fe8000c101910 */
[----:B--2---:R0:W-:Y:S04]  /*6cd0*/  STG.E desc[UR16][R226.64+0x100], R222 ;  /* 0x000100dee2007986 */ /* 0x0041e8000c101910 */
[----:B------:R-:W-:Y:S04]  /*6ce0*/  STG.E desc[UR16][R226.64], R210 ;  /* 0x000000d2e2007986 */ /* 0x000fe8000c101910 */
[----:B------:R-:W-:Y:S04]  /*6cf0*/  STG.E desc[UR16][R226.64+0x80], R211 ;  /* 0x000080d3e2007986 */ /* 0x000fe8000c101910 */
        /* <DEDUP_REMOVED lines=12> */
[----:B------:R-:W-:Y:S04]  /*6dc0*/  STG.E desc[UR16][R224.64+0x80], R140 ;  /* 0x0000808ce0007986 */ /* 0x000fe8000c101910 */
        /* <DEDUP_REMOVED lines=16> */
[----:B------:R3:W-:Y:S04]  /*6ed0*/  STG.E desc[UR16][R220.64+0x100], R216 ;  /* 0x000100d8dc007986 */ /* 0x0007e8000c101910 */
[----:B0-----:R-:W2:Y:S04]  /*6ee0*/  LDL.LU R219, [R1+0x1d0] ;  /* 0x0001d00001db7983 */ /* 0x001ea80000300800 */
[----:B-1----:R-:W4:Y:S04]  /*6ef0*/  LDL.LU R16, [R1+0x1cc] ;  /* 0x0001cc0001107983 */ /* 0x002f280000300800 */
[----:B---3--:R-:W3:Y:S04]  /*6f00*/  LDL.LU R216, [R1+0x1c8] ;  /* 0x0001c80001d87983 */ /* 0x008ee80000300800 */
[----:B------:R0:W-:Y:S04]  /*6f10*/  STG.E desc[UR16][R220.64+0x180], R217 ;  /* 0x000180d9dc007986 */ /* 0x0001e8000c101910 */
[----:B0-----:R-:W3:Y:S04]  /*6f20*/  LDL.LU R217, [R1+0x1c4] ;  /* 0x0001c40001d97983 */ /* 0x001ee80000300800 */
[----:B------:R-:W-:Y:S04]  /*6f30*/  STG.E desc[UR16][R220.64+0x200], R69 ;  /* 0x00020045dc007986 */ /* 0x000fe8000c101910 */
[----:B------:R-:W-:Y:S04]  /*6f40*/  STG.E desc[UR16][R220.64+0x280], R71 ;  /* 0x00028047dc007986 */ /* 0x000fe8000c101910 */
[----:B------:R-:W-:Y:S04]  /*6f50*/  STG.E desc[UR16][R220.64+0x300], R185 ;  /* 0x000300b9dc007986 */ /* 0x000fe8000c101910 */
[----:B------:R-:W-:Y:S04]  /*6f60*/  STG.E desc[UR16][R220.64+0x380], R187 ;  /* 0x000380bbdc007986 */ /* 0x000fe8000c101910 */
[----:B------:R-:W0:Y:S04]  /*6f70*/  LDS.128 R68, [R0+UR8] ;  /* 0x0000000800447984 */ /* 0x000e280008000c00 */
[----:B--2---:R1:W-:Y:S04]  /*6f80*/  STG.E desc[UR16][R218.64], R170 ;  /* 0x000000aada007986 */ /* 0x0043e8000c101910 */
[----:B------:R2:W-:Y:S04]  /*6f90*/  STG.E desc[UR16][R218.64+0x80], R171 ;  /* 0x000080abda007986 */ /* 0x0005e8000c101910 */
[----:B------:R-:W-:Y:S04]  /*6fa0*/  STG.E desc[UR16][R218.64+0x100], R248 ;  /* 0x000100f8da007986 */ /* 0x000fe8000c101910 */
[----:B-1----:R-:W5:Y:S04]  /*6fb0*/  LDL.LU R170, [R1+0x1c0] ;  /* 0x0001c00001aa7983 */ /* 0x002f680000300800 */
[----:B--2---:R-:W5:Y:S04]  /*6fc0*/  LDL.LU R171, [R1+0x1bc] ;  /* 0x0001bc0001ab7983 */ /* 0x004f680000300800 */
[----:B------:R-:W-:Y:S04]  /*6fd0*/  STG.E desc[UR16][R218.64+0x180], R250 ;  /* 0x000180fada007986 */ /* 0x000fe8000c101910 */
[----:B------:R-:W-:Y:S04]  /*6fe0*/  STG.E desc[UR16][R218.64+0x200], R64 ;  /* 0x00020040da007986 */ /* 0x000fe8000c101910 */
[----:B------:R-:W-:Y:S04]  /*6ff0*/  STG.E desc[UR16][R218.64+0x280], R66 ;  /* 0x00028042da007986 */ /* 0x000fe8000c101910 */
[----:B------:R-:W-:Y:S04]  /*7000*/  STG.E desc[UR16][R218.64+0x300], R180 ;  /* 0x000300b4da007986 */ /* 0x000fe8000c101910 */
[----:B------:R-:W-:Y:S04]  /*7010*/  STG.E desc[UR16][R218.64+0x380], R182 ;  /* 0x000380b6da007986 */ /* 0x000fe8000c101910 */
[----:B---3--:R1:W-:Y:S04]  /*7020*/  STG.E desc[UR16][R216.64], R168 ;  /* 0x000000a8d8007986 */ /* 0x0083e8000c101910 */
[----:B------:R2:W-:Y:S04]  /*7030*/  STG.E desc[UR16][R216.64+0x80], R169 ;  /* 0x000080a9d8007986 */ /* 0x0005e8000c101910 */
[----:B-1----:R-:W3:Y:S04]  /*7040*/  LDL.LU R168, [R1+0x1b8] ;  /* 0x0001b80001a87983 */ /* 0x002ee80000300800 */
[----:B--2---:R-:W3:Y:S04]  /*7050*/  LDL.LU R169, [R1+0x1b4] ;  /* 0x0001b40001a97983 */ /* 0x004ee80000300800 */
[----:B------:R-:W-:Y:S04]  /*7060*/  STG.E desc[UR16][R216.64+0x100], R249 ;  /* 0x000100f9d8007986 */ /* 0x000fe8000c101910 */
[----:B------:R-:W-:Y:S04]  /*7070*/  STG.E desc[UR16][R216.64+0x180], R251 ;  /* 0x000180fbd8007986 */ /* 0x000fe8000c101910 */
[----:B------:R-:W-:Y:S04]  /*7080*/  STG.E desc[UR16][R216.64+0x200], R65 ;  /* 0x00020041d8007986 */ /* 0x000fe8000c101910 */
[----:B------:R-:W-:Y:S04]  /*7090*/  STG.E desc[UR16][R216.64+0x280], R67 ;  /* 0x00028043d8007986 */ /* 0x000fe8000c101910 */
[----:B------:R-:W-:Y:S04]  /*70a0*/  STG.E desc[UR16][R216.64+0x300], R181 ;  /* 0x000300b5d8007986 */ /* 0x000fe8000c101910 */
[----:B------:R-:W-:Y:S04]  /*70b0*/  STG.E desc[UR16][R216.64+0x380], R183 ;  /* 0x000380b7d8007986 */ /* 0x000fe8000c101910 */
[----:B------:R-:W1:Y:S04]  /*70c0*/  LDS.128 R64, [R0+UR8+0x200] ;  /* 0x0002000800407984 */ /* 0x000e680008000c00 */
[----:B-----5:R2:W-:Y:S04]  /*70d0*/  STG.E desc[UR16][R170.64], R166 ;  /* 0x000000a6aa007986 */ /* 0x0205e8000c101910 */
[----:B------:R5:W-:Y:S04]  /*70e0*/  STG.E desc[UR16][R170.64+0x80], R167 ;  /* 0x000080a7aa007986 */ /* 0x000be8000c101910 */
[----:B------:R-:W-:Y:S04]  /*70f0*/  STG.E desc[UR16][R170.64+0x100], R244 ;  /* 0x000100f4aa007986 */ /* 0x000fe8000c101910 */
[----:B--2---:R-:W2:Y:S04]  /*7100*/  LDL.LU R166, [R1+0x1b0] ;  /* 0x0001b00001a67983 */ /* 0x004ea80000300800 */
[----:B-----5:R-:W2:Y:S04]  /*7110*/  LDL.LU R167, [R1+0x1ac] ;  /* 0x0001ac0001a77983 */ /* 0x020ea80000300800 */
[----:B------:R-:W-:Y:S04]  /*7120*/  STG.E desc[UR16][R170.64+0x180], R246 ;  /* 0x000180f6aa007986 */ /* 0x000fe8000c101910 */
[----:B------:R-:W-:Y:S04]  /*7130*/  STG.E desc[UR16][R170.64+0x200], R60 ;  /* 0x0002003caa007986 */ /* 0x000fe8000c101910 */
[----:B------:R-:W-:Y:S04]  /*7140*/  STG.E desc[UR16][R170.64+0x280], R62 ;  /* 0x0002803eaa007986 */ /* 0x000fe8000c101910 */
[----:B------:R-:W-:Y:S04]  /*7150*/  STG.E desc[UR16][R170.64+0x300], R176 ;  /* 0x000300b0aa007986 */ /* 0x000fe8000c101910 */
[----:B------:R-:W-:Y:S04]  /*7160*/  STG.E desc[UR16][R170.64+0x380], R178 ;  /* 0x000380b2aa007986 */ /* 0x000fe8000c101910 */
[----:B---3--:R3:W-:Y:S04]  /*7170*/  STG.E desc[UR16][R168.64], R164 ;  /* 0x000000a4a8007986 */ /* 0x0087e8000c101910 */
[----:B------:R5:W-:Y:S04]  /*7180*/  STG.E desc[UR16][R168.64+0x80], R165 ;  /* 0x000080a5a8007986 */ /* 0x000be8000c101910 */
[----:B---3--:R-:W3:Y:S04]  /*7190*/  LDL.LU R164, [R1+0x1a8] ;  /* 0x0001a80001a47983 */ /* 0x008ee80000300800 */
[----:B-----5:R-:W3:Y:S04]  /*71a0*/  LDL.LU R165, [R1+0x1a4] ;  /* 0x0001a40001a57983 */ /* 0x020ee80000300800 */
[----:B------:R-:W-:Y:S04]  /*71b0*/  STG.E desc[UR16][R168.64+0x100], R245 ;  /* 0x000100f5a8007986 */ /* 0x000fe8000c101910 */
[----:B------:R-:W-:Y:S04]  /*71c0*/  STG.E desc[UR16][R168.64+0x180], R247 ;  /* 0x000180f7a8007986 */ /* 0x000fe8000c101910 */
[----:B------:R-:W-:Y:S04]  /*71d0*/  STG.E desc[UR16][R168.64+0x200], R61 ;  /* 0x0002003da8007986 */ /* 0x000fe8000c101910 */
[----:B------:R-:W-:Y:S04]  /*71e0*/  STG.E desc[UR16][R168.64+0x280], R63 ;  /* 0x0002803fa8007986 */ /* 0x000fe8000c101910 */
[----:B------:R-:W-:Y:S04]  /*71f0*/  STG.E desc[UR16][R168.64+0x300], R177 ;  /* 0x000300b1a8007986 */ /* 0x000fe8000c101910 */
[----:B------:R-:W-:Y:S04]  /*7200*/  STG.E desc[UR16][R168.64+0x380], R179 ;  /* 0x000380b3a8007986 */ /* 0x000fe8000c101910 */
[----:B------:R-:W5:Y:S04]  /*7210*/  LDS.128 R60, [R0+UR8+0x400] ;  /* 0x00040008003c7984 */ /* 0x000f680008000c00 */
[----:B--2---:R2:W-:Y:S04]  /*7220*/  STG.E desc[UR16][R166.64], R162 ;  /* 0x000000a2a6007986 */ /* 0x0045e8000c101910 */
[----:B------:R0:W-:Y:S04]  /*7230*/  STG.E desc[UR16][R166.64+0x80], R163 ;  /* 0x000080a3a6007986 */ /* 0x0001e8000c101910 */
[----:B------:R-:W-:Y:S04]  /*7240*/  STG.E desc[UR16][R166.64+0x100], R240 ;  /* 0x000100f0a6007986 */ /* 0x000fe8000c101910 */
[----:B--2---:R-:W2:Y:S04]  /*7250*/  LDL.LU R162, [R1+0x1a0] ;  /* 0x0001a00001a27983 */ /* 0x004ea80000300800 */
[----:B0-----:R-:W2:Y:S04]  /*7260*/  LDL.LU R163, [R1+0x19c] ;  /* 0x00019c0001a37983 */ /* 0x001ea80000300800 */
[----:B------:R-:W-:Y:S04]  /*7270*/  STG.E desc[UR16][R166.64+0x180], R242 ;  /* 0x000180f2a6007986 */ /* 0x000fe8000c101910 */
[----:B------:R-:W-:Y:S04]  /*7280*/  STG.E desc[UR16][R166.64+0x200], R56 ;  /* 0x00020038a6007986 */ /* 0x000fe8000c101910 */
[----:B------:R-:W-:Y:S04]  /*7290*/  STG.E desc[UR16][R166.64+0x280], R58 ;  /* 0x0002803aa6007986 */ /* 0x000fe8000c101910 */
[----:B------:R-:W-:Y:S04]  /*72a0*/  STG.E desc[UR16][R166.64+0x300], R172 ;  /* 0x000300aca6007986 */ /* 0x000fe8000c101910 */
[----:B------:R-:W-:Y:S04]  /*72b0*/  STG.E desc[UR16][R166.64+0x380], R174 ;  /* 0x000380aea6007986 */ /* 0x000fe8000c101910 */
[----:B---3--:R0:W-:Y:S04]  /*72c0*/  STG.E desc[UR16][R164.64], R160 ;  /* 0x000000a0a4007986 */ /* 0x0081e8000c101910 */
[----:B------:R3:W-:Y:S04]  /*72d0*/  STG.E desc[UR16][R164.64+0x80], R161 ;  /* 0x000080a1a4007986 */ /* 0x0007e8000c101910 */
[----:B0-----:R-:W4:Y:S04]  /*72e0*/  LDL.LU R160, [R1+0x198] ;  /* 0x0001980001a07983 */ /* 0x001f280000300800 */
[----:B---3--:R-:W4:Y:S04]  /*72f0*/  LDL.LU R161, [R1+0x194] ;  /* 0x0001940001a17983 */ /* 0x008f280000300800 */
[----:B------:R-:W-:Y:S04]  /*7300*/  STG.E desc[UR16][R164.64+0x100], R241 ;  /* 0x000100f1a4007986 */ /* 0x000fe8000c101910 */
[----:B------:R-:W-:Y:S04]  /*7310*/  STG.E desc[UR16][R164.64+0x180], R243 ;  /* 0x000180f3a4007986 */ /* 0x000fe8000c101910 */
[----:B------:R-:W-:Y:S04]  /*7320*/  STG.E desc[UR16][R164.64+0x200], R57 ;  /* 0x00020039a4007986 */ /* 0x000fe8000c101910 */
[----:B------:R-:W-:Y:S04]  /*7330*/  STG.E desc[UR16][R164.64+0x280], R59 ;  /* 0x0002803ba4007986 */ /* 0x000fe8000c101910 */
[----:B------:R-:W-:Y:S04]  /*7340*/  STG.E desc[UR16][R164.64+0x300], R173 ;  /* 0x000300ada4007986 */ /* 0x000fe8000c101910 */
[----:B------:R-:W-:Y:S04]  /*7350*/  STG.E desc[UR16][R164.64+0x380], R175 ;  /* 0x000380afa4007986 */ /* 0x000fe8000c101910 */
[----:B------:R-:W0:Y:S04]  /*7360*/  LDS.128 R56, [R0+UR8+0x600] ;  /* 0x0006000800387984 */ /* 0x000e280008000c00 */
[----:B--2---:R2:W-:Y:S04]  /*7370*/  STG.E desc[UR16][R162.64], R158 ;  /* 0x0000009ea2007986 */ /* 0x0045e8000c101910 */
[----:B------:R3:W-:Y:S04]  /*7380*/  STG.E desc[UR16][R162.64+0x80], R159 ;  /* 0x0000809fa2007986 */ /* 0x0007e8000c101910 */
[----:B------:R-:W-:Y:S04]  /*7390*/  STG.E desc[UR16][R162.64+0x100], R52 ;  /* 0x00010034a2007986 */ /* 0x000fe8000c101910 */
[----:B--2---:R-:W2:Y:S04]  /*73a0*/  LDL.LU R158, [R1+0x190] ;  /* 0x00019000019e7983 */ /* 0x004ea80000300800 */
[----:B---3--:R-:W2:Y:S04]  /*73b0*/  LDL.LU R159, [R1+0x18c] ;  /* 0x00018c00019f7983 */ /* 0x008ea80000300800 */
[----:B------:R-:W-:Y:S04]  /*73c0*/  STG.E desc[UR16][R162.64+0x180], R54 ;  /* 0x00018036a2007986 */ /* 0x000fe8000c101910 */
[----:B------:R-:W-:Y:S04]  /*73d0*/  STG.E desc[UR16][R162.64+0x200], R116 ;  /* 0x00020074a2007986 */ /* 0x000fe8000c101910 */
[----:B------:R-:W-:Y:S04]  /*73e0*/  STG.E desc[UR16][R162.64+0x280], R118 ;  /* 0x00028076a2007986 */ /* 0x000fe8000c101910 */
[----:B------:R-:W-:Y:S04]  /*73f0*/  STG.E desc[UR16][R162.64+0x300], R68 ;  /* 0x00030044a2007986 */ /* 0x000fe8000c101910 */
[----:B------:R-:W-:Y:S04]  /*7400*/  STG.E desc[UR16][R162.64+0x380], R70 ;  /* 0x00038046a2007986 */ /* 0x000fe8000c101910 */
[----:B----4-:R3:W-:Y:S04]  /*7410*/  STG.E desc[UR16][R160.64], R156 ;  /* 0x0000009ca0007986 */ /* 0x0107e8000c101910 */
[----:B------:R4:W-:Y:S04]  /*7420*/  STG.E desc[UR16][R160.64+0x80], R157 ;  /* 0x0000809da0007986 */ /* 0x0009e8000c101910 */
[----:B---3--:R-:W3:Y:S04]  /*7430*/  LDL.LU R156, [R1+0x188] ;  /* 0x00018800019c7983 */ /* 0x008ee80000300800 */
[----:B----4-:R-:W3:Y:S04]  /*7440*/  LDL.LU R157, [R1+0x184] ;  /* 0x00018400019d7983 */ /* 0x010ee80000300800 */
[----:B------:R-:W-:Y:S04]  /*7450*/  STG.E desc[UR16][R160.64+0x100], R53 ;  /* 0x00010035a0007986 */ /* 0x000fe8000c101910 */
[----:B------:R-:W-:Y:S04]  /*7460*/  STG.E desc[UR16][R160.64+0x180], R55 ;  /* 0x00018037a0007986 */ /* 0x000fe8000c101910 */
[----:B------:R-:W-:Y:S04]  /*7470*/  STG.E desc[UR16][R160.64+0x200], R117 ;  /* 0x00020075a0007986 */ /* 0x000fe8000c101910 */
[----:B------:R-:W-:Y:S04]  /*7480*/  STG.E desc[UR16][R160.64+0x280], R119 ;  /* 0x00028077a0007986 */ /* 0x000fe8000c101910 */
[----:B------:R-:W-:Y:S04]  /*7490*/  STG.E desc[UR16][R160.64+0x300], R69 ;  /* 0x00030045a0007986 */ /* 0x000fe8000c101910 */
[----:B------:R-:W-:Y:S04]  /*74a0*/  STG.E desc[UR16][R160.64+0x380], R71 ;  /* 0x00038047a0007986 */ /* 0x000fe8000c101910 */
[----:B------:R-:W4:Y:S04]  /*74b0*/  LDS.128 R52, [R0+UR8+0x800] ;  /* 0x0008000800347984 */ /* 0x000f280008000c00 */
[----:B--2---:R2:W-:Y:S04]  /*74c0*/  STG.E desc[UR16][R158.64], R154 ;  /* 0x0000009a9e007986 */ /* 0x0045e8000c101910 */
[----:B------:R1:W-:Y:S04]  /*74d0*/  STG.E desc[UR16][R158.64+0x80], R155 ;  /* 0x0000809b9e007986 */ /* 0x0003e8000c101910 */
[----:B------:R-:W-:Y:S04]  /*74e0*/  STG.E desc[UR16][R158.64+0x100], R48 ;  /* 0x000100309e007986 */ /* 0x000fe8000c101910 */
[----:B--2---:R-:W2:Y:S04]  /*74f0*/  LDL.LU R154, [R1+0x180] ;  /* 0x00018000019a7983 */ /* 0x004ea80000300800 */
[----:B-1----:R-:W2:Y:S04]  /*7500*/  LDL.LU R155, [R1+0x17c] ;  /* 0x00017c00019b7983 */ /* 0x002ea80000300800 */
[----:B------:R-:W-:Y:S04]  /*7510*/  STG.E desc[UR16][R158.64+0x180], R50 ;  /* 0x000180329e007986 */ /* 0x000fe8000c101910 */
[----:B------:R-:W-:Y:S04]  /*7520*/  STG.E desc[UR16][R158.64+0x200], R112 ;  /* 0x000200709e007986 */ /* 0x000fe8000c101910 */
[----:B------:R-:W-:Y:S04]  /*7530*/  STG.E desc[UR16][R158.64+0x280], R114 ;  /* 0x000280729e007986 */ /* 0x000fe8000c101910 */
[----:B------:R-:W-:Y:S04]  /*7540*/  STG.E desc[UR16][R158.64+0x300], R64 ;  /* 0x000300409e007986 */ /* 0x000fe8000c101910 */
[----:B------:R-:W-:Y:S04]  /*7550*/  STG.E desc[UR16][R158.64+0x380], R66 ;  /* 0x000380429e007986 */ /* 0x000fe8000c101910 */
[----:B---3--:R1:W-:Y:S04]  /*7560*/  STG.E desc[UR16][R156.64], R2 ;  /* 0x000000029c007986 */ /* 0x0083e8000c101910 */
[----:B------:R3:W-:Y:S04]  /*7570*/  STG.E desc[UR16][R156.64+0x80], R3 ;  /* 0x000080039c007986 */ /* 0x0007e8000c101910 */
[----:B-1----:R-:W4:Y:S04]  /*7580*/  LDL.LU R2, [R1+0x178] ;  /* 0x0001780001027983 */ /* 0x002f280000300800 */
[----:B---3--:R-:W4:Y:S04]  /*7590*/  LDL.LU R3, [R1+0x174] ;  /* 0x0001740001037983 */ /* 0x008f280000300800 */
[----:B------:R-:W-:Y:S04]  /*75a0*/  STG.E desc[UR16][R156.64+0x100], R49 ;  /* 0x000100319c007986 */ /* 0x000fe8000c101910 */
[----:B------:R-:W-:Y:S04]  /*75b0*/  STG.E desc[UR16][R156.64+0x180], R51 ;  /* 0x000180339c007986 */ /* 0x000fe8000c101910 */
[----:B------:R-:W-:Y:S04]  /*75c0*/  STG.E desc[UR16][R156.64+0x200], R113 ;  /* 0x000200719c007986 */ /* 0x000fe8000c101910 */
[----:B------:R-:W-:Y:S04]  /*75d0*/  STG.E desc[UR16][R156.64+0x280], R115 ;  /* 0x000280739c007986 */ /* 0x000fe8000c101910 */
[----:B------:R-:W-:Y:S04]  /*75e0*/  STG.E desc[UR16][R156.64+0x300], R65 ;  /* 0x000300419c007986 */ /* 0x000fe8000c101910 */
[----:B------:R-:W-:Y:S04]  /*75f0*/  STG.E desc[UR16][R156.64+0x380], R67 ;  /* 0x000380439c007986 */ /* 0x000fe8000c101910 */
[----:B------:R-:W1:Y:S04]  /*7600*/  LDS.128 R48, [R0+UR8+0xa00] ;  /* 0x000a000800307984 */ /* 0x000e680008000c00 */
        /* <DEDUP_REMOVED lines=8> */
[----:B-----5:R-:W-:Y:S04]  /*7690*/  STG.E desc[UR16][R154.64+0x300], R60 ;  /* 0x0003003c9a007986 */ /* 0x020fe8000c101910 */
        /* <DEDUP_REMOVED lines=16> */
[----:B-----5:R-:W2:Y:S04]  /*77a0*/  LDL.LU R11, [R1+0x15c] ;  /* 0x00015c00010b7983 */ /* 0x020ea80000300800 */
[----:B------:R-:W-:Y:S04]  /*77b0*/  STG.E desc[UR16][R6.64+0x180], R38 ;  /* 0x0001802606007986 */ /* 0x000fe8000c101910 */
[----:B------:R-:W-:Y:S04]  /*77c0*/  STG.E desc[UR16][R6.64+0x200], R96 ;  /* 0x0002006006007986 */ /* 0x000fe8000c101910 */
[----:B------:R-:W-:Y:S04]  /*77d0*/  STG.E desc[UR16][R6.64+0x280], R98 ;  /* 0x0002806206007986 */ /* 0x000fe8000c101910 */
[----:B0-----:R-:W-:Y:S04]  /*77e0*/  STG.E desc[UR16][R6.64+0x300], R56 ;  /* 0x0003003806007986 */ /* 0x001fe8000c101910 */
[----:B------:R-:W-:Y:S04]  /*77f0*/  STG.E desc[UR16][R6.64+0x380], R58 ;  /* 0x0003803a06007986 */ /* 0x000fe8000c101910 */
[----:B---3--:R0:W-:Y:S04]  /*7800*/  STG.E desc[UR16][R8.64], R12 ;  /* 0x0000000c08007986 */ /* 0x0081e8000c101910 */
[----:B------:R3:W-:Y:S04]  /*7810*/  STG.E desc[UR16][R8.64+0x80], R13 ;  /* 0x0000800d08007986 */ /* 0x0007e8000c101910 */
[----:B0-----:R-:W5:Y:S04]  /*7820*/  LDL.LU R12, [R1+0x158] ;  /* 0x00015800010c7983 */ /* 0x001f680000300800 */
[----:B---3--:R-:W5:Y:S04]  /*7830*/  LDL.LU R13, [R1+0x154] ;  /* 0x00015400010d7983 */ /* 0x008f680000300800 */
[----:B------:R-:W-:Y:S04]  /*7840*/  STG.E desc[UR16][R8.64+0x100], R37 ;  /* 0x0001002508007986 */ /* 0x000fe8000c101910 */
[----:B------:R-:W-:Y:S04]  /*7850*/  STG.E desc[UR16][R8.64+0x180], R39 ;  /* 0x0001802708007986 */ /* 0x000fe8000c101910 */
[----:B------:R-:W-:Y:S04]  /*7860*/  STG.E desc[UR16][R8.64+0x200], R97 ;  /* 0x0002006108007986 */ /* 0x000fe8000c101910 */
[----:B------:R-:W-:Y:S04]  /*7870*/  STG.E desc[UR16][R8.64+0x280], R99 ;  /* 0x0002806308007986 */ /* 0x000fe8000c101910 */
[----:B------:R-:W-:Y:S04]  /*7880*/  STG.E desc[UR16][R8.64+0x300], R57 ;  /* 0x0003003908007986 */ /* 0x000fe8000c101910 */
[----:B------:R-:W-:Y:S04]  /*7890*/  STG.E desc[UR16][R8.64+0x380], R59 ;  /* 0x0003803b08007986 */ /* 0x000fe8000c101910 */
[----:B--2---:R-:W-:Y:S04]  /*78a0*/  STG.E desc[UR16][R10.64+0x80], R5 ;  /* 0x000080050a007986 */ /* 0x004fe8000c101910 */
[----:B------:R0:W-:Y:S04]  /*78b0*/  STG.E desc[UR16][R10.64], R14 ;  /* 0x0000000e0a007986 */ /* 0x0001e8000c101910 */
[----:B------:R-:W-:Y:S04]  /*78c0*/  STG.E desc[UR16][R10.64+0x100], R28 ;  /* 0x0001001c0a007986 */ /* 0x000fe8000c101910 */
[----:B------:R-:W-:Y:S04]  /*78d0*/  STG.E desc[UR16][R10.64+0x180], R30 ;  /* 0x0001801e0a007986 */ /* 0x000fe8000c101910 */
[----:B------:R-:W-:Y:S04]  /*78e0*/  STG.E desc[UR16][R10.64+0x200], R108 ;  /* 0x0002006c0a007986 */ /* 0x000fe8000c101910 */
[----:B------:R-:W-:Y:S04]  /*78f0*/  STG.E desc[UR16][R10.64+0x280], R110 ;  /* 0x0002806e0a007986 */ /* 0x000fe8000c101910 */
[----:B------:R-:W-:Y:S04]  /*7900*/  STG.E desc[UR16][R10.64+0x300], R52 ;  /* 0x000300340a007986 */ /* 0x000fe8000c101910 */
[----:B------:R-:W2:Y:S04]  /*7910*/  LDS.128 R4, [R0+UR8+0xe00] ;  /* 0x000e000800047984 */ /* 0x000ea80008000c00 */
[----:B------:R-:W-:Y:S04]  /*7920*/  STG.E desc[UR16][R10.64+0x380], R54 ;  /* 0x000380360a007986 */ /* 0x000fe8000c101910 */
[----:B0-----:R-:W3:Y:S04]  /*7930*/  LDL.LU R14, [R1+0x150] ;  /* 0x00015000010e7983 */ /* 0x001ee80000300800 */
[----:B-----5:R0:W-:Y:S04]  /*7940*/  STG.E desc[UR16][R12.64], R15 ;  /* 0x0000000f0c007986 */ /* 0x0201e8000c101910 */
[----:B------:R5:W-:Y:S04]  /*7950*/  STG.E desc[UR16][R12.64+0x80], R17 ;  /* 0x000080110c007986 */ /* 0x000be8000c101910 */
[----:B0-----:R-:W3:Y:S04]  /*7960*/  LDL.LU R15, [R1+0x14c] ;  /* 0x00014c00010f7983 */ /* 0x001ee80000300800 */
[----:B-----5:R-:W5:Y:S04]  /*7970*/  LDL.LU R17, [R1+0x148] ;  /* 0x0001480001117983 */ /* 0x020f680000300800 */
[----:B------:R-:W2:Y:S04]  /*7980*/  LDL.LU R142, [R1] ;  /* 0x00000000018e7983 */ /* 0x000ea80000300800 */
[----:B------:R-:W-:Y:S04]  /*7990*/  STG.E desc[UR16][R12.64+0x100], R29 ;  /* 0x0001001d0c007986 */ /* 0x000fe8000c101910 */
[----:B------:R-:W-:Y:S04]  /*79a0*/  STG.E desc[UR16][R12.64+0x180], R31 ;  /* 0x0001801f0c007986 */ /* 0x000fe8000c101910 */
[----:B------:R-:W-:Y:S04]  /*79b0*/  STG.E desc[UR16][R12.64+0x200], R109 ;  /* 0x0002006d0c007986 */ /* 0x000fe8000c101910 */
[----:B------:R-:W-:Y:S04]  /*79c0*/  STG.E desc[UR16][R12.64+0x280], R111 ;  /* 0x0002806f0c007986 */ /* 0x000fe8000c101910 */
[----:B------:R-:W-:Y:S04]  /*79d0*/  STG.E desc[UR16][R12.64+0x300], R53 ;  /* 0x000300350c007986 */ /* 0x000fe8000c101910 */
[----:B------:R-:W-:Y:S04]  /*79e0*/  STG.E desc[UR16][R12.64+0x380], R55 ;  /* 0x000380370c007986 */ /* 0x000fe8000c101910 */
[----:B------:R-:W2:Y:S04]  /*79f0*/  LDL.LU R140, [R1+0x8] ;  /* 0x00000800018c7983 */ /* 0x000ea80000300800 */
[----:B---3--:R0:W-:Y:S04]  /*7a00*/  STG.E desc[UR16][R14.64], R20 ;  /* 0x000000140e007986 */ /* 0x0081e8000c101910 */
[----:B------:R3:W-:Y:S04]  /*7a10*/  STG.E desc[UR16][R14.64+0x80], R18 ;  /* 0x000080120e007986 */ /* 0x0007e8000c101910 */
[----:B------:R-:W-:Y:S04]  /*7a20*/  STG.E desc[UR16][R14.64+0x100], R40 ;  /* 0x000100280e007986 */ /* 0x000fe8000c101910 */
[----:B0-----:R-:W2:Y:S04]  /*7a30*/  LDL.LU R20, [R1+0x144] ;  /* 0x0001440001147983 */ /* 0x001ea80000300800 */
[----:B------:R-:W-:Y:S04]  /*7a40*/  STG.E desc[UR16][R14.64+0x180], R42 ;  /* 0x0001802a0e007986 */ /* 0x000fe8000c101910 */
[----:B------:R-:W-:Y:S04]  /*7a50*/  STG.E desc[UR16][R14.64+0x200], R100 ;  /* 0x000200640e007986 */ /* 0x000fe8000c101910 */
[----:B------:R-:W-:Y:S04]  /*7a60*/  STG.E desc[UR16][R14.64+0x280], R102 ;  /* 0x000280660e007986 */ /* 0x000fe8000c101910 */
[----:B-1----:R-:W-:Y:S04]  /*7a70*/  STG.E desc[UR16][R14.64+0x300], R48 ;  /* 0x000300300e007986 */ /* 0x002fe8000c101910 */
[----:B------:R-:W-:Y:S04]  /*7a80*/  STG.E desc[UR16][R14.64+0x380], R50 ;  /* 0x000380320e007986 */ /* 0x000fe8000c101910 */
[----:B---3--:R-:W3:Y:S04]  /*7a90*/  LDL.LU R18, [R1+0x140] ;  /* 0x0001400001127983 */ /* 0x008ee80000300800 */
[----:B-----5:R0:W-:Y:S04]  /*7aa0*/  STG.E desc[UR16][R16.64], R19 ;  /* 0x0000001310007986 */ /* 0x0201e8000c101910 */
[----:B------:R1:W-:Y:S04]  /*7ab0*/  STG.E desc[UR16][R16.64+0x80], R21 ;  /* 0x0000801510007986 */ /* 0x0003e8000c101910 */
[----:B0-----:R-:W3:Y:S04]  /*7ac0*/  LDL.LU R19, [R1+0x13c] ;  /* 0x00013c0001137983 */ /* 0x001ee80000300800 */
[----:B-1----:R-:W2:Y:S04]  /*7ad0*/  LDL.LU R21, [R1+0x138] ;  /* 0x0001380001157983 */ /* 0x002ea80000300800 */
[----:B------:R-:W5:Y:S04]  /*7ae0*/  LDL.LU R138, [R1+0x4] ;  /* 0x00000400018a7983 */ /* 0x000f680000300800 */
[----:B------:R-:W-:Y:S04]  /*7af0*/  STG.E desc[UR16][R16.64+0x100], R41 ;  /* 0x0001002910007986 */ /* 0x000fe8000c101910 */
[----:B------:R-:W-:Y:S04]  /*7b00*/  STG.E desc[UR16][R16.64+0x180], R43 ;  /* 0x0001802b10007986 */ /* 0x000fe8000c101910 */
[----:B------:R-:W-:Y:S04]  /*7b10*/  STG.E desc[UR16][R16.64+0x200], R101 ;  /* 0x0002006510007986 */ /* 0x000fe8000c101910 */
[----:B------:R-:W-:Y:S04]  /*7b20*/  STG.E desc[UR16][R16.64+0x280], R103 ;  /* 0x0002806710007986 */ /* 0x000fe8000c101910 */
[----:B------:R-:W-:Y:S04]  /*7b30*/  STG.E desc[UR16][R16.64+0x300], R49 ;  /* 0x0003003110007986 */ /* 0x000fe8000c101910 */
[----:B------:R-:W-:Y:S04]  /*7b40*/  STG.E desc[UR16][R16.64+0x380], R51 ;  /* 0x0003803310007986 */ /* 0x000fe8000c101910 */
[----:B------:R-:W5:Y:S04]  /*7b50*/  LDL.LU R136, [R1+0xc] ;  /* 0x00000c0001887983 */ /* 0x000f680000300800 */
[----:B---3--:R0:W-:Y:S04]  /*7b60*/  STG.E desc[UR16][R18.64], R22 ;  /* 0x0000001612007986 */ /* 0x0081e8000c101910 */
[----:B------:R1:W-:Y:S04]  /*7b70*/  STG.E desc[UR16][R18.64+0x80], R23 ;  /* 0x0000801712007986 */ /* 0x0003e8000c101910 */
[----:B------:R-:W-:Y:S04]  /*7b80*/  STG.E desc[UR16][R18.64+0x100], R32 ;  /* 0x0001002012007986 */ /* 0x000fe8000c101910 */
[----:B0-----:R-:W3:Y:S04]  /*7b90*/  LDL.LU R22, [R1+0x134] ;  /* 0x0001340001167983 */ /* 0x001ee80000300800 */
[----:B------:R-:W-:Y:S04]  /*7ba0*/  STG.E desc[UR16][R18.64+0x180], R34 ;  /* 0x0001802212007986 */ /* 0x000fe8000c101910 */
[----:B------:R-:W-:Y:S04]  /*7bb0*/  STG.E desc[UR16][R18.64+0x200], R92 ;  /* 0x0002005c12007986 */ /* 0x000fe8000c101910 */
[----:B------:R-:W-:Y:S04]  /*7bc0*/  STG.E desc[UR16][R18.64+0x280], R94 ;  /* 0x0002805e12007986 */ /* 0x000fe8000c101910 */
[----:B----4-:R-:W-:Y:S04]  /*7bd0*/  STG.E desc[UR16][R18.64+0x300], R44 ;  /* 0x0003002c12007986 */ /* 0x010fe8000c101910 */
[----:B------:R-:W-:Y:S04]  /*7be0*/  STG.E desc[UR16][R18.64+0x380], R46 ;  /* 0x0003802e12007986 */ /* 0x000fe8000c101910 */
[----:B-1----:R-:W3:Y:S04]  /*7bf0*/  LDL.LU R23, [R1+0x130] ;  /* 0x0001300001177983 */ /* 0x002ee80000300800 */
[----:B--2---:R0:W-:Y:S04]  /*7c00*/  STG.E desc[UR16][R20.64], R152 ;  /* 0x0000009814007986 */ /* 0x0041e8000c101910 */
[----:B------:R1:W-:Y:S04]  /*7c10*/  STG.E desc[UR16][R20.64+0x80], R153 ;  /* 0x0000809914007986 */ /* 0x0003e8000c101910 */
[----:B0-----:R-:W5:Y:S04]  /*7c20*/  LDL.LU R152, [R1+0x12c] ;  /* 0x00012c0001987983 */ /* 0x001f680000300800 */
[----:B-1----:R-:W5:Y:S04]  /*7c30*/  LDL.LU R153, [R1+0x128] ;  /* 0x0001280001997983 */ /* 0x002f680000300800 */
[----:B------:R-:W-:Y:S04]  /*7c40*/  STG.E desc[UR16][R20.64+0x100], R33 ;  /* 0x0001002114007986 */ /* 0x000fe8000c101910 */
[----:B------:R-:W-:Y:S04]  /*7c50*/  STG.E desc[UR16][R20.64+0x180], R35 ;  /* 0x0001802314007986 */ /* 0x000fe8000c101910 */
[----:B------:R-:W-:Y:S04]  /*7c60*/  STG.E desc[UR16][R20.64+0x200], R93 ;  /* 0x0002005d14007986 */ /* 0x000fe8000c101910 */
[----:B------:R-:W-:Y:S04]  /*7c70*/  STG.E desc[UR16][R20.64+0x280], R95 ;  /* 0x0002805f14007986 */ /* 0x000fe8000c101910 */
[----:B------:R-:W-:Y:S04]  /*7c80*/  STG.E desc[UR16][R20.64+0x300], R45 ;  /* 0x0003002d14007986 */ /* 0x000fe8000c101910 */
[----:B------:R-:W-:Y:S04]  /*7c90*/  STG.E desc[UR16][R20.64+0x380], R47 ;  /* 0x0003802f14007986 */ /* 0x000fe8000c101910 */
[----:B---3--:R-:W-:Y:S04]  /*7ca0*/  STG.E desc[UR16][R22.64], R142 ;  /* 0x0000008e16007986 */ /* 0x008fe8000c101910 */
[----:B------:R-:W-:Y:S04]  /*7cb0*/  STG.E desc[UR16][R22.64+0x80], R140 ;  /* 0x0000808c16007986 */ /* 0x000fe8000c101910 */
[----:B------:R-:W-:Y:S04]  /*7cc0*/  STG.E desc[UR16][R22.64+0x100], R24 ;  /* 0x0001001816007986 */ /* 0x000fe8000c101910 */
[----:B------:R-:W-:Y:S04]  /*7cd0*/  STG.E desc[UR16][R22.64+0x180], R26 ;  /* 0x0001801a16007986 */ /* 0x000fe8000c101910 */
[----:B------:R-:W-:Y:S04]  /*7ce0*/  STG.E desc[UR16][R22.64+0x200], R88 ;  /* 0x0002005816007986 */ /* 0x000fe8000c101910 */
[----:B------:R-:W-:Y:S04]  /*7cf0*/  STG.E desc[UR16][R22.64+0x280], R90 ;  /* 0x0002805a16007986 */ /* 0x000fe8000c101910 */
[----:B------:R-:W-:Y:S04]  /*7d00*/  STG.E desc[UR16][R22.64+0x300], R4 ;  /* 0x0003000416007986 */ /* 0x000fe8000c101910 */
[----:B------:R-:W-:Y:S04]  /*7d10*/  STG.E desc[UR16][R22.64+0x380], R6 ;  /* 0x0003800616007986 */ /* 0x000fe8000c101910 */
[----:B-----5:R-:W-:Y:S04]  /*7d20*/  STG.E desc[UR16][R152.64], R138 ;  /* 0x0000008a98007986 */ /* 0x020fe8000c101910 */
[----:B------:R-:W-:Y:S04]  /*7d30*/  STG.E desc[UR16][R152.64+0x80], R136 ;  /* 0x0000808898007986 */ /* 0x000fe8000c101910 */
[----:B------:R-:W-:Y:S04]  /*7d40*/  STG.E desc[UR16][R152.64+0x100], R25 ;  /* 0x0001001998007986 */ /* 0x000fe8000c101910 */
[----:B------:R-:W-:Y:S04]  /*7d50*/  STG.E desc[UR16][R152.64+0x180], R27 ;  /* 0x0001801b98007986 */ /* 0x000fe8000c101910 */
[----:B------:R-:W-:Y:S04]  /*7d60*/  STG.E desc[UR16][R152.64+0x200], R89 ;  /* 0x0002005998007986 */ /* 0x000fe8000c101910 */
[----:B------:R-:W-:Y:S04]  /*7d70*/  STG.E desc[UR16][R152.64+0x280], R91 ;  /* 0x0002805b98007986 */ /* 0x000fe8000c101910 */
[----:B------:R-:W-:Y:S04]  /*7d80*/  STG.E desc[UR16][R152.64+0x300], R5 ;  /* 0x0003000598007986 */ /* 0x000fe8000c101910 */
[----:B------:R-:W-:Y:S01]  /*7d90*/  STG.E desc[UR16][R152.64+0x380], R7 ;  /* 0x0003800798007986 */ /* 0x000fe2000c101910 */
[----:B------:R-:W-:Y:S05]  /*7da0*/  EXIT ;  /* 0x000000000000794d */ /* 0x000fea0003800000 */
.L_x_0:
[----:B------:R-:W-:-:S00]  /*7db0*/  BRA `(.L_x_0) ;  /* 0xfffffffc00fc7947 */ /* 0x000fc0000383ffff */
[----:B------:R-:W-:-:S00]  /*7dc0*/  NOP ;  /* 0x0000000000007918 */ /* 0x000fc00000000000 */
        /* <DEDUP_REMOVED lines=11> */
.L_x_1:


//--------------------- .nv.shared.gluon_mma      --------------------------
	.section	.nv.shared.gluon_mma,"aw",@nobits
	.sectionflags	@""
	.align	16
	.zero		1024


//--------------------- .nv.shared.reserved.0     --------------------------
	.section	.nv.shared.reserved.0,"aw",@nobits
	.weak		__nv_reservedSMEM_offset_0_alias
	.size		__nv_reservedSMEM_offset_0_alias, 0, 0
	.other		__nv_reservedSMEM_offset_0_alias,@"STO_CUDA_RESERVED_SHARED STV_DEFAULT"
__nv_reservedSMEM_offset_0_alias:
	.zero		0


//--------------------- .nv.constant0.gluon_mma   --------------------------
	.section	.nv.constant0.gluon_mma,"a",@progbits
	.sectionflags	@""
	.align	4
.nv.constant0.gluon_mma:
	.zero		568


//--------------------- SYMBOLS --------------------------

	.type		.nv.reservedSmem.offset0,@object
	.size		.nv.reservedSmem.offset0,0x4
